//
// Generated by NVIDIA NVVM Compiler
//
// Compiler Build ID: CL-36424714
// Cuda compilation tools, release 13.0, V13.0.88
// Based on NVVM 20.0.0
//

.version 9.0
.target sm_100
.address_size 64

	// .globl	_Z12setup_kernelP17curandStateXORWOWi
.global .align 4 .b8 precalc_xorwow_matrix[102400];
.global .align 4 .b8 precalc_xorwow_offset_matrix[102400];
.global .align 4 .b8 mrg32k3aM1[2304];
.global .align 4 .b8 mrg32k3aM2[2304];
.global .align 4 .b8 mrg32k3aM1SubSeq[2016];
.global .align 4 .b8 mrg32k3aM2SubSeq[2016];
.global .align 4 .b8 mrg32k3aM1Seq[2304];
.global .align 4 .b8 mrg32k3aM2Seq[2304];
.const .align 8 .b8 __cr_lgamma_table[72];

.visible .entry _Z12setup_kernelP17curandStateXORWOWi(
	.param .u64 .ptr .align 1 _Z12setup_kernelP17curandStateXORWOWi_param_0,
	.param .u32 _Z12setup_kernelP17curandStateXORWOWi_param_1
)
{
	.reg .pred 	%p<25>;
	.reg .b32 	%r<411>;
	.reg .b64 	%rd<18>;

	ld.param.u64 	%rd8, [_Z12setup_kernelP17curandStateXORWOWi_param_0];
	ld.param.u32 	%r182, [_Z12setup_kernelP17curandStateXORWOWi_param_1];
	cvta.to.global.u64 	%rd9, %rd8;
	mov.u32 	%r183, %tid.x;
	mov.u32 	%r184, %ctaid.x;
	mov.u32 	%r185, %ntid.x;
	mad.lo.s32 	%r186, %r184, %r185, %r183;
	cvt.s64.s32 	%rd17, %r186;
	mul.wide.s32 	%rd10, %r186, 48;
	add.s64 	%rd2, %rd9, %rd10;
	xor.b32  	%r187, %r182, -1429050551;
	mul.lo.s32 	%r188, %r187, 1099087573;
	setp.gt.s32 	%p1, %r182, -1;
	selp.b32 	%r189, -644748465, -1947113066, %p1;
	add.s32 	%r190, %r189, %r188;
	add.s32 	%r191, %r190, 6615241;
	add.s32 	%r192, %r188, 123456789;
	st.global.v2.u32 	[%rd2], {%r191, %r192};
	xor.b32  	%r193, %r188, 362436069;
	add.s32 	%r194, %r189, 521288629;
	st.global.v2.u32 	[%rd2+8], {%r193, %r194};
	xor.b32  	%r195, %r189, 88675123;
	add.s32 	%r196, %r188, 5783321;
	st.global.v2.u32 	[%rd2+16], {%r195, %r196};
	setp.eq.s32 	%p2, %r186, 0;
	@%p2 bra 	$L__BB0_42;
	mov.b32 	%r317, 0;
	mov.u64 	%rd12, precalc_xorwow_matrix;
$L__BB0_2:
	and.b64  	%rd4, %rd17, 3;
	setp.eq.s64 	%p3, %rd4, 0;
	@%p3 bra 	$L__BB0_41;
	mul.wide.u32 	%rd11, %r317, 3200;
	add.s64 	%rd5, %rd12, %rd11;
	cvt.u32.u64 	%r2, %rd4;
	mov.b32 	%r318, 0;
$L__BB0_4:
	mov.b32 	%r331, 0;
	mov.u32 	%r332, %r331;
	mov.u32 	%r333, %r331;
	mov.u32 	%r334, %r331;
	mov.u32 	%r335, %r331;
	mov.u32 	%r324, %r331;
$L__BB0_5:
	mul.wide.u32 	%rd13, %r324, 4;
	add.s64 	%rd14, %rd2, %rd13;
	ld.global.u32 	%r10, [%rd14+4];
	shl.b32 	%r11, %r324, 5;
	mov.b32 	%r330, 0;
$L__BB0_6:
	.pragma "nounroll";
	shr.u32 	%r201, %r10, %r330;
	and.b32  	%r202, %r201, 1;
	setp.eq.b32 	%p4, %r202, 1;
	not.pred 	%p5, %p4;
	add.s32 	%r203, %r11, %r330;
	mul.lo.s32 	%r204, %r203, 5;
	mul.wide.u32 	%rd15, %r204, 4;
	add.s64 	%rd6, %rd5, %rd15;
	@%p5 bra 	$L__BB0_8;
	ld.global.u32 	%r205, [%rd6];
	xor.b32  	%r335, %r335, %r205;
	ld.global.u32 	%r206, [%rd6+4];
	xor.b32  	%r334, %r334, %r206;
	ld.global.u32 	%r207, [%rd6+8];
	xor.b32  	%r333, %r333, %r207;
	ld.global.u32 	%r208, [%rd6+12];
	xor.b32  	%r332, %r332, %r208;
	ld.global.u32 	%r209, [%rd6+16];
	xor.b32  	%r331, %r331, %r209;
$L__BB0_8:
	and.b32  	%r211, %r201, 2;
	setp.eq.s32 	%p6, %r211, 0;
	@%p6 bra 	$L__BB0_10;
	ld.global.u32 	%r212, [%rd6+20];
	xor.b32  	%r335, %r335, %r212;
	ld.global.u32 	%r213, [%rd6+24];
	xor.b32  	%r334, %r334, %r213;
	ld.global.u32 	%r214, [%rd6+28];
	xor.b32  	%r333, %r333, %r214;
	ld.global.u32 	%r215, [%rd6+32];
	xor.b32  	%r332, %r332, %r215;
	ld.global.u32 	%r216, [%rd6+36];
	xor.b32  	%r331, %r331, %r216;
$L__BB0_10:
	and.b32  	%r218, %r201, 4;
	setp.eq.s32 	%p7, %r218, 0;
	@%p7 bra 	$L__BB0_12;
	ld.global.u32 	%r219, [%rd6+40];
	xor.b32  	%r335, %r335, %r219;
	ld.global.u32 	%r220, [%rd6+44];
	xor.b32  	%r334, %r334, %r220;
	ld.global.u32 	%r221, [%rd6+48];
	xor.b32  	%r333, %r333, %r221;
	ld.global.u32 	%r222, [%rd6+52];
	xor.b32  	%r332, %r332, %r222;
	ld.global.u32 	%r223, [%rd6+56];
	xor.b32  	%r331, %r331, %r223;
$L__BB0_12:
	and.b32  	%r225, %r201, 8;
	setp.eq.s32 	%p8, %r225, 0;
	@%p8 bra 	$L__BB0_14;
	ld.global.u32 	%r226, [%rd6+60];
	xor.b32  	%r335, %r335, %r226;
	ld.global.u32 	%r227, [%rd6+64];
	xor.b32  	%r334, %r334, %r227;
	ld.global.u32 	%r228, [%rd6+68];
	xor.b32  	%r333, %r333, %r228;
	ld.global.u32 	%r229, [%rd6+72];
	xor.b32  	%r332, %r332, %r229;
	ld.global.u32 	%r230, [%rd6+76];
	xor.b32  	%r331, %r331, %r230;
$L__BB0_14:
	and.b32  	%r232, %r201, 16;
	setp.eq.s32 	%p9, %r232, 0;
	@%p9 bra 	$L__BB0_16;
	ld.global.u32 	%r233, [%rd6+80];
	xor.b32  	%r335, %r335, %r233;
	ld.global.u32 	%r234, [%rd6+84];
	xor.b32  	%r334, %r334, %r234;
	ld.global.u32 	%r235, [%rd6+88];
	xor.b32  	%r333, %r333, %r235;
	ld.global.u32 	%r236, [%rd6+92];
	xor.b32  	%r332, %r332, %r236;
	ld.global.u32 	%r237, [%rd6+96];
	xor.b32  	%r331, %r331, %r237;
$L__BB0_16:
	and.b32  	%r239, %r201, 32;
	setp.eq.s32 	%p10, %r239, 0;
	@%p10 bra 	$L__BB0_18;
	ld.global.u32 	%r240, [%rd6+100];
	xor.b32  	%r335, %r335, %r240;
	ld.global.u32 	%r241, [%rd6+104];
	xor.b32  	%r334, %r334, %r241;
	ld.global.u32 	%r242, [%rd6+108];
	xor.b32  	%r333, %r333, %r242;
	ld.global.u32 	%r243, [%rd6+112];
	xor.b32  	%r332, %r332, %r243;
	ld.global.u32 	%r244, [%rd6+116];
	xor.b32  	%r331, %r331, %r244;
$L__BB0_18:
	and.b32  	%r246, %r201, 64;
	setp.eq.s32 	%p11, %r246, 0;
	@%p11 bra 	$L__BB0_20;
	ld.global.u32 	%r247, [%rd6+120];
	xor.b32  	%r335, %r335, %r247;
	ld.global.u32 	%r248, [%rd6+124];
	xor.b32  	%r334, %r334, %r248;
	ld.global.u32 	%r249, [%rd6+128];
	xor.b32  	%r333, %r333, %r249;
	ld.global.u32 	%r250, [%rd6+132];
	xor.b32  	%r332, %r332, %r250;
	ld.global.u32 	%r251, [%rd6+136];
	xor.b32  	%r331, %r331, %r251;
$L__BB0_20:
	and.b32  	%r253, %r201, 128;
	setp.eq.s32 	%p12, %r253, 0;
	@%p12 bra 	$L__BB0_22;
	ld.global.u32 	%r254, [%rd6+140];
	xor.b32  	%r335, %r335, %r254;
	ld.global.u32 	%r255, [%rd6+144];
	xor.b32  	%r334, %r334, %r255;
	ld.global.u32 	%r256, [%rd6+148];
	xor.b32  	%r333, %r333, %r256;
	ld.global.u32 	%r257, [%rd6+152];
	xor.b32  	%r332, %r332, %r257;
	ld.global.u32 	%r258, [%rd6+156];
	xor.b32  	%r331, %r331, %r258;
$L__BB0_22:
	and.b32  	%r260, %r201, 256;
	setp.eq.s32 	%p13, %r260, 0;
	@%p13 bra 	$L__BB0_24;
	ld.global.u32 	%r261, [%rd6+160];
	xor.b32  	%r335, %r335, %r261;
	ld.global.u32 	%r262, [%rd6+164];
	xor.b32  	%r334, %r334, %r262;
	ld.global.u32 	%r263, [%rd6+168];
	xor.b32  	%r333, %r333, %r263;
	ld.global.u32 	%r264, [%rd6+172];
	xor.b32  	%r332, %r332, %r264;
	ld.global.u32 	%r265, [%rd6+176];
	xor.b32  	%r331, %r331, %r265;
$L__BB0_24:
	and.b32  	%r267, %r201, 512;
	setp.eq.s32 	%p14, %r267, 0;
	@%p14 bra 	$L__BB0_26;
	ld.global.u32 	%r268, [%rd6+180];
	xor.b32  	%r335, %r335, %r268;
	ld.global.u32 	%r269, [%rd6+184];
	xor.b32  	%r334, %r334, %r269;
	ld.global.u32 	%r270, [%rd6+188];
	xor.b32  	%r333, %r333, %r270;
	ld.global.u32 	%r271, [%rd6+192];
	xor.b32  	%r332, %r332, %r271;
	ld.global.u32 	%r272, [%rd6+196];
	xor.b32  	%r331, %r331, %r272;
$L__BB0_26:
	and.b32  	%r274, %r201, 1024;
	setp.eq.s32 	%p15, %r274, 0;
	@%p15 bra 	$L__BB0_28;
	ld.global.u32 	%r275, [%rd6+200];
	xor.b32  	%r335, %r335, %r275;
	ld.global.u32 	%r276, [%rd6+204];
	xor.b32  	%r334, %r334, %r276;
	ld.global.u32 	%r277, [%rd6+208];
	xor.b32  	%r333, %r333, %r277;
	ld.global.u32 	%r278, [%rd6+212];
	xor.b32  	%r332, %r332, %r278;
	ld.global.u32 	%r279, [%rd6+216];
	xor.b32  	%r331, %r331, %r279;
$L__BB0_28:
	and.b32  	%r281, %r201, 2048;
	setp.eq.s32 	%p16, %r281, 0;
	@%p16 bra 	$L__BB0_30;
	ld.global.u32 	%r282, [%rd6+220];
	xor.b32  	%r335, %r335, %r282;
	ld.global.u32 	%r283, [%rd6+224];
	xor.b32  	%r334, %r334, %r283;
	ld.global.u32 	%r284, [%rd6+228];
	xor.b32  	%r333, %r333, %r284;
	ld.global.u32 	%r285, [%rd6+232];
	xor.b32  	%r332, %r332, %r285;
	ld.global.u32 	%r286, [%rd6+236];
	xor.b32  	%r331, %r331, %r286;
$L__BB0_30:
	and.b32  	%r288, %r201, 4096;
	setp.eq.s32 	%p17, %r288, 0;
	@%p17 bra 	$L__BB0_32;
	ld.global.u32 	%r289, [%rd6+240];
	xor.b32  	%r335, %r335, %r289;
	ld.global.u32 	%r290, [%rd6+244];
	xor.b32  	%r334, %r334, %r290;
	ld.global.u32 	%r291, [%rd6+248];
	xor.b32  	%r333, %r333, %r291;
	ld.global.u32 	%r292, [%rd6+252];
	xor.b32  	%r332, %r332, %r292;
	ld.global.u32 	%r293, [%rd6+256];
	xor.b32  	%r331, %r331, %r293;
$L__BB0_32:
	and.b32  	%r295, %r201, 8192;
	setp.eq.s32 	%p18, %r295, 0;
	@%p18 bra 	$L__BB0_34;
	ld.global.u32 	%r296, [%rd6+260];
	xor.b32  	%r335, %r335, %r296;
	ld.global.u32 	%r297, [%rd6+264];
	xor.b32  	%r334, %r334, %r297;
	ld.global.u32 	%r298, [%rd6+268];
	xor.b32  	%r333, %r333, %r298;
	ld.global.u32 	%r299, [%rd6+272];
	xor.b32  	%r332, %r332, %r299;
	ld.global.u32 	%r300, [%rd6+276];
	xor.b32  	%r331, %r331, %r300;
$L__BB0_34:
	and.b32  	%r302, %r201, 16384;
	setp.eq.s32 	%p19, %r302, 0;
	@%p19 bra 	$L__BB0_36;
	ld.global.u32 	%r303, [%rd6+280];
	xor.b32  	%r335, %r335, %r303;
	ld.global.u32 	%r304, [%rd6+284];
	xor.b32  	%r334, %r334, %r304;
	ld.global.u32 	%r305, [%rd6+288];
	xor.b32  	%r333, %r333, %r305;
	ld.global.u32 	%r306, [%rd6+292];
	xor.b32  	%r332, %r332, %r306;
	ld.global.u32 	%r307, [%rd6+296];
	xor.b32  	%r331, %r331, %r307;
$L__BB0_36:
	and.b32  	%r309, %r201, 32768;
	setp.eq.s32 	%p20, %r309, 0;
	@%p20 bra 	$L__BB0_38;
	ld.global.u32 	%r310, [%rd6+300];
	xor.b32  	%r335, %r335, %r310;
	ld.global.u32 	%r311, [%rd6+304];
	xor.b32  	%r334, %r334, %r311;
	ld.global.u32 	%r312, [%rd6+308];
	xor.b32  	%r333, %r333, %r312;
	ld.global.u32 	%r313, [%rd6+312];
	xor.b32  	%r332, %r332, %r313;
	ld.global.u32 	%r314, [%rd6+316];
	xor.b32  	%r331, %r331, %r314;
$L__BB0_38:
	add.s32 	%r330, %r330, 16;
	setp.ne.s32 	%p21, %r330, 32;
	@%p21 bra 	$L__BB0_6;
	mad.lo.s32 	%r315, %r324, -31, %r11;
	add.s32 	%r324, %r315, 1;
	setp.ne.s32 	%p22, %r324, 5;
	@%p22 bra 	$L__BB0_5;
	st.global.u32 	[%rd2+4], %r335;
	st.global.u32 	[%rd2+8], %r334;
	st.global.u32 	[%rd2+12], %r333;
	st.global.u32 	[%rd2+16], %r332;
	st.global.u32 	[%rd2+20], %r331;
	add.s32 	%r318, %r318, 1;
	setp.lt.u32 	%p23, %r318, %r2;
	@%p23 bra 	$L__BB0_4;
$L__BB0_41:
	shr.u64 	%rd7, %rd17, 2;
	add.s32 	%r317, %r317, 1;
	setp.gt.u64 	%p24, %rd17, 3;
	mov.u64 	%rd17, %rd7;
	@%p24 bra 	$L__BB0_2;
$L__BB0_42:
	mov.b32 	%r316, 0;
	st.global.v2.u32 	[%rd2+24], {%r316, %r316};
	st.global.u32 	[%rd2+32], %r316;
	mov.b64 	%rd16, 0;
	st.global.u64 	[%rd2+40], %rd16;
	ret;

}
	// .globl	_Z10dla_kernelPiS_P17curandStateXORWOWii
.visible .entry _Z10dla_kernelPiS_P17curandStateXORWOWii(
	.param .u64 .ptr .align 1 _Z10dla_kernelPiS_P17curandStateXORWOWii_param_0,
	.param .u64 .ptr .align 1 _Z10dla_kernelPiS_P17curandStateXORWOWii_param_1,
	.param .u64 .ptr .align 1 _Z10dla_kernelPiS_P17curandStateXORWOWii_param_2,
	.param .u32 _Z10dla_kernelPiS_P17curandStateXORWOWii_param_3,
	.param .u32 _Z10dla_kernelPiS_P17curandStateXORWOWii_param_4
)
{
	.reg .pred 	%p<22>;
	.reg .b32 	%r<107>;
	.reg .b64 	%rd<30>;

	ld.param.u64 	%rd7, [_Z10dla_kernelPiS_P17curandStateXORWOWii_param_0];
	ld.param.u64 	%rd6, [_Z10dla_kernelPiS_P17curandStateXORWOWii_param_1];
	ld.param.u64 	%rd8, [_Z10dla_kernelPiS_P17curandStateXORWOWii_param_2];
	ld.param.u32 	%r43, [_Z10dla_kernelPiS_P17curandStateXORWOWii_param_3];
	ld.param.u32 	%r44, [_Z10dla_kernelPiS_P17curandStateXORWOWii_param_4];
	cvta.to.global.u64 	%rd1, %rd7;
	cvta.to.global.u64 	%rd9, %rd8;
	mov.u32 	%r45, %tid.x;
	mov.u32 	%r46, %ctaid.x;
	mov.u32 	%r47, %ntid.x;
	mad.lo.s32 	%r48, %r46, %r47, %r45;
	mul.wide.s32 	%rd10, %r48, 48;
	add.s64 	%rd11, %rd9, %rd10;
	ld.global.v2.u32 	{%r99, %r94}, [%rd11];
	ld.global.v2.u32 	{%r93, %r102}, [%rd11+8];
	ld.global.v2.u32 	{%r101, %r100}, [%rd11+16];
$L__BB1_1:
	mov.u32 	%r104, %r102;
	mov.u32 	%r103, %r101;
	mov.u32 	%r102, %r100;
	shr.u32 	%r49, %r94, 2;
	xor.b32  	%r50, %r49, %r94;
	shl.b32 	%r51, %r102, 4;
	shl.b32 	%r52, %r50, 1;
	xor.b32  	%r53, %r51, %r52;
	xor.b32  	%r54, %r53, %r102;
	xor.b32  	%r101, %r54, %r50;
	add.s32 	%r55, %r99, %r101;
	add.s32 	%r56, %r55, 362437;
	rem.u32 	%r105, %r56, %r43;
	shr.u32 	%r57, %r93, 2;
	xor.b32  	%r58, %r57, %r93;
	shl.b32 	%r59, %r101, 4;
	shl.b32 	%r60, %r58, 1;
	xor.b32  	%r61, %r60, %r59;
	xor.b32  	%r62, %r61, %r58;
	xor.b32  	%r100, %r62, %r101;
	add.s32 	%r99, %r99, 724874;
	add.s32 	%r63, %r100, %r99;
	rem.u32 	%r106, %r63, %r43;
	mad.lo.s32 	%r64, %r106, %r43, %r105;
	mul.wide.s32 	%rd12, %r64, 4;
	add.s64 	%rd13, %rd1, %rd12;
	ld.global.u32 	%r65, [%rd13];
	setp.ne.s32 	%p1, %r65, 0;
	mov.u32 	%r93, %r103;
	mov.u32 	%r94, %r104;
	@%p1 bra 	$L__BB1_1;
	setp.lt.s32 	%p2, %r44, -1;
	@%p2 bra 	$L__BB1_25;
	add.s32 	%r18, %r43, -2;
	setp.ne.s32 	%p3, %r44, 0;
	selp.u32 	%r19, 1, 0, %p3;
	mov.b32 	%r96, -1;
$L__BB1_4:
	mov.u32 	%r24, %r104;
	mov.u32 	%r104, %r103;
	mov.u32 	%r103, %r102;
	mov.u32 	%r102, %r101;
	mov.u32 	%r101, %r100;
	setp.lt.s32 	%p4, %r105, 1;
	min.s32 	%r67, %r105, %r18;
	selp.b32 	%r29, 1, %r67, %p4;
	setp.lt.s32 	%p5, %r106, 1;
	min.s32 	%r68, %r106, %r18;
	selp.b32 	%r30, 1, %r68, %p5;
	add.s32 	%r106, %r30, -1;
	mul.lo.s32 	%r32, %r106, %r43;
	cvt.s64.s32 	%rd14, %r32;
	cvt.s64.s32 	%rd2, %r29;
	add.s64 	%rd15, %rd14, %rd2;
	shl.b64 	%rd16, %rd15, 2;
	add.s64 	%rd17, %rd1, %rd16;
	ld.global.u32 	%r69, [%rd17+-4];
	setp.ne.s32 	%p6, %r69, 0;
	@%p6 bra 	$L__BB1_12;
	add.s32 	%r70, %r32, %r29;
	mul.wide.s32 	%rd18, %r70, 4;
	add.s64 	%rd3, %rd1, %rd18;
	ld.global.u32 	%r71, [%rd3];
	setp.ne.s32 	%p7, %r71, 0;
	@%p7 bra 	$L__BB1_12;
	ld.global.u32 	%r72, [%rd3+4];
	setp.ne.s32 	%p8, %r72, 0;
	@%p8 bra 	$L__BB1_12;
	mul.lo.s32 	%r33, %r30, %r43;
	cvt.s64.s32 	%rd19, %r33;
	add.s64 	%rd20, %rd19, %rd2;
	shl.b64 	%rd21, %rd20, 2;
	add.s64 	%rd4, %rd1, %rd21;
	ld.global.u32 	%r73, [%rd4+-4];
	setp.ne.s32 	%p9, %r73, 0;
	@%p9 bra 	$L__BB1_12;
	ld.global.u32 	%r74, [%rd4+4];
	setp.ne.s32 	%p10, %r74, 0;
	@%p10 bra 	$L__BB1_12;
	add.s32 	%r34, %r33, %r43;
	cvt.s64.s32 	%rd22, %r34;
	add.s64 	%rd23, %rd22, %rd2;
	shl.b64 	%rd24, %rd23, 2;
	add.s64 	%rd25, %rd1, %rd24;
	ld.global.u32 	%r75, [%rd25+-4];
	setp.ne.s32 	%p11, %r75, 0;
	@%p11 bra 	$L__BB1_12;
	add.s32 	%r76, %r34, %r29;
	mul.wide.s32 	%rd26, %r76, 4;
	add.s64 	%rd5, %rd1, %rd26;
	ld.global.u32 	%r77, [%rd5];
	setp.ne.s32 	%p12, %r77, 0;
	@%p12 bra 	$L__BB1_12;
	ld.global.u32 	%r78, [%rd5+4];
	setp.eq.s32 	%p13, %r78, 0;
	@%p13 bra 	$L__BB1_13;
$L__BB1_12:
	mad.lo.s32 	%r79, %r30, %r43, %r29;
	mul.wide.s32 	%rd27, %r79, 4;
	add.s64 	%rd28, %rd1, %rd27;
	atom.global.add.u32 	%r80, [%rd28], 1;
	bra.uni 	$L__BB1_26;
$L__BB1_13:
	add.s32 	%r35, %r30, 1;
	add.s32 	%r36, %r29, 1;
	add.s32 	%r105, %r29, -1;
	shr.u32 	%r82, %r24, 2;
	xor.b32  	%r83, %r82, %r24;
	shl.b32 	%r84, %r101, 4;
	shl.b32 	%r85, %r83, 1;
	xor.b32  	%r86, %r84, %r85;
	xor.b32  	%r87, %r86, %r101;
	xor.b32  	%r100, %r87, %r83;
	add.s32 	%r99, %r99, 362437;
	add.s32 	%r88, %r100, %r99;
	and.b32  	%r81, %r88, 7;
	setp.gt.s32 	%p14, %r81, 3;
	@%p14 bra 	$L__BB1_17;
	setp.gt.s32 	%p18, %r81, 1;
	@%p18 bra 	$L__BB1_20;
	setp.eq.s32 	%p20, %r81, 0;
	@%p20 bra 	$L__BB1_24;
	mov.u32 	%r105, %r29;
	bra.uni 	$L__BB1_24;
$L__BB1_17:
	setp.gt.s32 	%p15, %r81, 5;
	@%p15 bra 	$L__BB1_22;
	setp.eq.s32 	%p17, %r81, 4;
	mov.u32 	%r105, %r36;
	mov.u32 	%r106, %r35;
	@%p17 bra 	$L__BB1_24;
	mov.u32 	%r105, %r29;
	mov.u32 	%r106, %r35;
	bra.uni 	$L__BB1_24;
$L__BB1_20:
	setp.eq.s32 	%p19, %r81, 2;
	mov.u32 	%r105, %r36;
	@%p19 bra 	$L__BB1_24;
	mov.u32 	%r105, %r36;
	mov.u32 	%r106, %r30;
	bra.uni 	$L__BB1_24;
$L__BB1_22:
	setp.eq.s32 	%p16, %r81, 6;
	mov.u32 	%r106, %r35;
	@%p16 bra 	$L__BB1_24;
	mov.u32 	%r106, %r30;
$L__BB1_24:
	add.s32 	%r96, %r96, %r19;
	setp.le.s32 	%p21, %r96, %r44;
	@%p21 bra 	$L__BB1_4;
$L__BB1_25:
	cvta.to.global.u64 	%rd29, %rd6;
	atom.global.add.u32 	%r89, [%rd29], 1;
$L__BB1_26:
	ret;

}


// ===== COMPILED SASS (sm_100) =====

	.target	sm_100

	.elftype	@"ET_EXEC"


//--------------------- .note.nv.tkinfo           --------------------------
	.section	.note.nv.tkinfo,"",@"SHT_NOTE"
	.sectionflags	@"SHF_NOTE_NV_TKINFO"
	.tkinfo
        /*0018*/ 	.word	0x00000002
        /*0030*/ 	.string	""
        /*0030*/ 	.string	"ptxas"
        /*0030*/ 	.string	"Cuda compilation tools, release 13.0, V13.0.88"
        /*0030*/ 	.string	"Build cuda_13.0.r13.0/compiler.36424714_0"
        /*0030*/ 	.string	"-arch sm_100 -m 64 "



//--------------------- .note.nv.cuinfo           --------------------------
	.section	.note.nv.cuinfo,"",@"SHT_NOTE"
	.sectionflags	@"SHF_NOTE_NV_CUINFO"
        /*0018*/ 	.short	0x0002
        /*001a*/ 	.short	0x0064
        /*001c*/ 	.short	0x0082
	.zero		2


//--------------------- .nv.info                  --------------------------
	.section	.nv.info,"",@"SHT_CUDA_INFO"
	.align	4


	//----- nvinfo : EIATTR_REGCOUNT
	.align		4
        /*0000*/ 	.byte	0x04, 0x2f
        /*0002*/ 	.short	(.L_10 - .L_9)
	.align		4
.L_9:
        /*0004*/ 	.word	index@(_Z12setup_kernelP17curandStateXORWOWi)
        /*0008*/ 	.word	0x0000001f


	//----- nvinfo : EIATTR_FRAME_SIZE
	.align		4
.L_10:
        /*000c*/ 	.byte	0x04, 0x11
        /*000e*/ 	.short	(.L_12 - .L_11)
	.align		4
.L_11:
        /*0010*/ 	.word	index@(_Z12setup_kernelP17curandStateXORWOWi)
        /*0014*/ 	.word	0x00000000


	//----- nvinfo : EIATTR_REGCOUNT
	.align		4
.L_12:
        /*0018*/ 	.byte	0x04, 0x2f
        /*001a*/ 	.short	(.L_14 - .L_13)
	.align		4
.L_13:
        /*001c*/ 	.word	index@(_Z10dla_kernelPiS_P17curandStateXORWOWii)
        /*0020*/ 	.word	0x00000017


	//----- nvinfo : EIATTR_FRAME_SIZE
	.align		4
.L_14:
        /*0024*/ 	.byte	0x04, 0x11
        /*0026*/ 	.short	(.L_16 - .L_15)
	.align		4
.L_15:
        /*0028*/ 	.word	index@(_Z10dla_kernelPiS_P17curandStateXORWOWii)
        /*002c*/ 	.word	0x00000000


	//----- nvinfo : EIATTR_MIN_STACK_SIZE
	.align		4
.L_16:
        /*0030*/ 	.byte	0x04, 0x12
        /*0032*/ 	.short	(.L_18 - .L_17)
	.align		4
.L_17:
        /*0034*/ 	.word	index@(_Z10dla_kernelPiS_P17curandStateXORWOWii)
        /*0038*/ 	.word	0x00000000


	//----- nvinfo : EIATTR_MIN_STACK_SIZE
	.align		4
.L_18:
        /*003c*/ 	.byte	0x04, 0x12
        /*003e*/ 	.short	(.L_20 - .L_19)
	.align		4
.L_19:
        /*0040*/ 	.word	index@(_Z12setup_kernelP17curandStateXORWOWi)
        /*0044*/ 	.word	0x00000000
.L_20:


//--------------------- .nv.compat                --------------------------
	.section	.nv.compat,"",@"SHT_CUDA_COMPAT_INFO"
	.align	4
        /*0000*/ 	.byte	0x02, 0x09, 0x00, 0x00, 0x02, 0x02, 0x01, 0x00, 0x02, 0x05, 0x05, 0x00, 0x03, 0x07, 0x01, 0x01
        /*0010*/ 	.byte	0x02, 0x03, 0x00, 0x00, 0x02, 0x06, 0x01, 0x00, 0x04, 0x0b, 0x08, 0x00, 0x09, 0x00, 0x00, 0x00
        /*0020*/ 	.byte	0x00, 0x00, 0x00, 0x00


//--------------------- .nv.info._Z10dla_kernelPiS_P17curandStateXORWOWii --------------------------
	.section	.nv.info._Z10dla_kernelPiS_P17curandStateXORWOWii,"",@"SHT_CUDA_INFO"
	.sectionflags	@""
	.align	4


	//----- nvinfo : EIATTR_CUDA_API_VERSION
	.align		4
        /*0000*/ 	.byte	0x04, 0x37
        /*0002*/ 	.short	(.L_22 - .L_21)
.L_21:
        /*0004*/ 	.word	0x00000082


	//----- nvinfo : EIATTR_KPARAM_INFO
	.align		4
.L_22:
        /*0008*/ 	.byte	0x04, 0x17
        /*000a*/ 	.short	(.L_24 - .L_23)
.L_23:
        /*000c*/ 	.word	0x00000000
        /*0010*/ 	.short	0x0004
        /*0012*/ 	.short	0x001c
        /*0014*/ 	.byte	0x00, 0xf0, 0x11, 0x00


	//----- nvinfo : EIATTR_KPARAM_INFO
	.align		4
.L_24:
        /*0018*/ 	.byte	0x04, 0x17
        /*001a*/ 	.short	(.L_26 - .L_25)
.L_25:
        /*001c*/ 	.word	0x00000000
        /*0020*/ 	.short	0x0003
        /*0022*/ 	.short	0x0018
        /*0024*/ 	.byte	0x00, 0xf0, 0x11, 0x00


	//----- nvinfo : EIATTR_KPARAM_INFO
	.align		4
.L_26:
        /*0028*/ 	.byte	0x04, 0x17
        /*002a*/ 	.short	(.L_28 - .L_27)
.L_27:
        /*002c*/ 	.word	0x00000000
        /*0030*/ 	.short	0x0002
        /*0032*/ 	.short	0x0010
        /*0034*/ 	.byte	0x00, 0xf5, 0x21, 0x00


	//----- nvinfo : EIATTR_KPARAM_INFO
	.align		4
.L_28:
        /*0038*/ 	.byte	0x04, 0x17
        /*003a*/ 	.short	(.L_30 - .L_29)
.L_29:
        /*003c*/ 	.word	0x00000000
        /*0040*/ 	.short	0x0001
        /*0042*/ 	.short	0x0008
        /*0044*/ 	.byte	0x00, 0xf5, 0x21, 0x00


	//----- nvinfo : EIATTR_KPARAM_INFO
	.align		4
.L_30:
        /*0048*/ 	.byte	0x04, 0x17
        /*004a*/ 	.short	(.L_32 - .L_31)
.L_31:
        /*004c*/ 	.word	0x00000000
        /*0050*/ 	.short	0x0000
        /*0052*/ 	.short	0x0000
        /*0054*/ 	.byte	0x00, 0xf5, 0x21, 0x00


	//----- nvinfo : EIATTR_SPARSE_MMA_MASK
	.align		4
.L_32:
        /*0058*/ 	.byte	0x03, 0x50
        /*005a*/ 	.short	0x0000


	//----- nvinfo : EIATTR_MAXREG_COUNT
	.align		4
        /*005c*/ 	.byte	0x03, 0x1b
        /*005e*/ 	.short	0x00ff


	//----- nvinfo : EIATTR_MERCURY_ISA_VERSION
	.align		4
        /*0060*/ 	.byte	0x03, 0x5f
        /*0062*/ 	.short	0x0101


	//----- nvinfo : EIATTR_INT_WARP_WIDE_INSTR_OFFSETS
	.align		4
        /*0064*/ 	.byte	0x04, 0x31
        /*0066*/ 	.short	(.L_34 - .L_33)


	//   ....[0]....
.L_33:
        /*0068*/ 	.word	0x00000b50


	//----- nvinfo : EIATTR_VRC_CTA_INIT_COUNT
	.align		4
.L_34:
        /*006c*/ 	.byte	0x02, 0x4a
	.zero		1
	.zero		1


	//----- nvinfo : EIATTR_EXIT_INSTR_OFFSETS
	.align		4
        /*0070*/ 	.byte	0x04, 0x1c
        /*0072*/ 	.short	(.L_36 - .L_35)


	//   ....[0]....
.L_35:
        /*0074*/ 	.word	0x00000ba0


	//   ....[1]....
        /*0078*/ 	.word	0x00000c00


	//----- nvinfo : EIATTR_CRS_STACK_SIZE
	.align		4
.L_36:
        /*007c*/ 	.byte	0x04, 0x1e
        /*007e*/ 	.short	(.L_38 - .L_37)
.L_37:
        /*0080*/ 	.word	0x00000000


	//----- nvinfo : EIATTR_CBANK_PARAM_SIZE
	.align		4
.L_38:
        /*0084*/ 	.byte	0x03, 0x19
        /*0086*/ 	.short	0x0020


	//----- nvinfo : EIATTR_PARAM_CBANK
	.align		4
        /*0088*/ 	.byte	0x04, 0x0a
        /*008a*/ 	.short	(.L_40 - .L_39)
	.align		4
.L_39:
        /*008c*/ 	.word	index@(.nv.constant0._Z10dla_kernelPiS_P17curandStateXORWOWii)
        /*0090*/ 	.short	0x0380
        /*0092*/ 	.short	0x0020


	//----- nvinfo : EIATTR_SW_WAR
	.align		4
.L_40:
        /*0094*/ 	.byte	0x04, 0x36
        /*0096*/ 	.short	(.L_42 - .L_41)
.L_41:
        /*0098*/ 	.word	0x00000008
.L_42:


//--------------------- .nv.info._Z12setup_kernelP17curandStateXORWOWi --------------------------
	.section	.nv.info._Z12setup_kernelP17curandStateXORWOWi,"",@"SHT_CUDA_INFO"
	.sectionflags	@""
	.align	4


	//----- nvinfo : EIATTR_CUDA_API_VERSION
	.align		4
        /*0000*/ 	.byte	0x04, 0x37
        /*0002*/ 	.short	(.L_44 - .L_43)
.L_43:
        /*0004*/ 	.word	0x00000082


	//----- nvinfo : EIATTR_KPARAM_INFO
	.align		4
.L_44:
        /*0008*/ 	.byte	0x04, 0x17
        /*000a*/ 	.short	(.L_46 - .L_45)
.L_45:
        /*000c*/ 	.word	0x00000000
        /*0010*/ 	.short	0x0001
        /*0012*/ 	.short	0x0008
        /*0014*/ 	.byte	0x00, 0xf0, 0x11, 0x00


	//----- nvinfo : EIATTR_KPARAM_INFO
	.align		4
.L_46:
        /*0018*/ 	.byte	0x04, 0x17
        /*001a*/ 	.short	(.L_48 - .L_47)
.L_47:
        /*001c*/ 	.word	0x00000000
        /*0020*/ 	.short	0x0000
        /*0022*/ 	.short	0x0000
        /*0024*/ 	.byte	0x00, 0xf5, 0x21, 0x00


	//----- nvinfo : EIATTR_SPARSE_MMA_MASK
	.align		4
.L_48:
        /*0028*/ 	.byte	0x03, 0x50
        /*002a*/ 	.short	0x0000


	//----- nvinfo : EIATTR_MAXREG_COUNT
	.align		4
        /*002c*/ 	.byte	0x03, 0x1b
        /*002e*/ 	.short	0x00ff


	//----- nvinfo : EIATTR_MERCURY_ISA_VERSION
	.align		4
        /*0030*/ 	.byte	0x03, 0x5f
        /*0032*/ 	.short	0x0101


	//----- nvinfo : EIATTR_VRC_CTA_INIT_COUNT
	.align		4
        /*0034*/ 	.byte	0x02, 0x4a
	.zero		1
	.zero		1


	//----- nvinfo : EIATTR_EXIT_INSTR_OFFSETS
	.align		4
        /*0038*/ 	.byte	0x04, 0x1c
        /*003a*/ 	.short	(.L_50 - .L_49)


	//   ....[0]....
.L_49:
        /*003c*/ 	.word	0x00000ee0


	//----- nvinfo : EIATTR_CRS_STACK_SIZE
	.align		4
.L_50:
        /*0040*/ 	.byte	0x04, 0x1e
        /*0042*/ 	.short	(.L_52 - .L_51)
.L_51:
        /*0044*/ 	.word	0x00000000


	//----- nvinfo : EIATTR_CBANK_PARAM_SIZE
	.align		4
.L_52:
        /*0048*/ 	.byte	0x03, 0x19
        /*004a*/ 	.short	0x000c


	//----- nvinfo : EIATTR_PARAM_CBANK
	.align		4
        /*004c*/ 	.byte	0x04, 0x0a
        /*004e*/ 	.short	(.L_54 - .L_53)
	.align		4
.L_53:
        /*0050*/ 	.word	index@(.nv.constant0._Z12setup_kernelP17curandStateXORWOWi)
        /*0054*/ 	.short	0x0380
        /*0056*/ 	.short	0x000c


	//----- nvinfo : EIATTR_SW_WAR
	.align		4
.L_54:
        /*0058*/ 	.byte	0x04, 0x36
        /*005a*/ 	.short	(.L_56 - .L_55)
.L_55:
        /*005c*/ 	.word	0x00000008
.L_56:


//--------------------- .nv.callgraph             --------------------------
	.section	.nv.callgraph,"",@"SHT_CUDA_CALLGRAPH"
	.align	4
	.sectionentsize	8
	.align		4
        /*0000*/ 	.word	0x00000000
	.align		4
        /*0004*/ 	.word	0xffffffff
	.align		4
        /*0008*/ 	.word	0x00000000
	.align		4
        /*000c*/ 	.word	0xfffffffe
	.align		4
        /*0010*/ 	.word	0x00000000
	.align		4
        /*0014*/ 	.word	0xfffffffd
	.align		4
        /*0018*/ 	.word	0x00000000
	.align		4
        /*001c*/ 	.word	0xfffffffc


//--------------------- .nv.constant4             --------------------------
	.section	.nv.constant4,"a",@progbits
	.align	8
	.align		8
.nv.constant4:
        /*0000*/ 	.dword	precalc_xorwow_matrix
	.align		8
        /*0008*/ 	.dword	precalc_xorwow_offset_matrix
	.align		8
        /*0010*/ 	.dword	mrg32k3aM1
	.align		8
        /*0018*/ 	.dword	mrg32k3aM2
	.align		8
        /*0020*/ 	.dword	mrg32k3aM1SubSeq
	.align		8
        /*0028*/ 	.dword	mrg32k3aM2SubSeq
	.align		8
        /*0030*/ 	.dword	mrg32k3aM1Seq
	.align		8
        /*0038*/ 	.dword	mrg32k3aM2Seq


//--------------------- .nv.constant3             --------------------------
	.section	.nv.constant3,"a",@progbits
	.align	8
.nv.constant3:
	.type		__cr_lgamma_table,@object
	.size		__cr_lgamma_table,(.L_8 - __cr_lgamma_table)
__cr_lgamma_table:
        /*0000*/ 	.byte	0x00, 0x00, 0x00, 0x00, 0x00, 0x00, 0x00, 0x00, 0x00, 0x00, 0x00, 0x00, 0x00, 0x00, 0x00, 0x00
        /*0010*/ 	.byte	0xef, 0x39, 0xfa, 0xfe, 0x42, 0x2e, 0xe6, 0x3f, 0x02, 0x20, 0x2a, 0xfa, 0x0b, 0xab, 0xfc, 0x3f
        /*0020*/ 	.byte	0xf9, 0x2c, 0x92, 0x7c, 0xa7, 0x6c, 0x09, 0x40, 0xc9, 0x79, 0x44, 0x3c, 0x64, 0x26, 0x13, 0x40
        /*0030*/ 	.byte	0xca, 0x01, 0xcf, 0x3a, 0x27, 0x51, 0x1a, 0x40, 0x30, 0xcc, 0x2d, 0xf3, 0xe1, 0x0c, 0x21, 0x40
        /*0040*/ 	.byte	0x0d, 0xb7, 0xfc, 0x82, 0x8e, 0x35, 0x25, 0x40
.L_8:


//--------------------- .text._Z10dla_kernelPiS_P17curandStateXORWOWii --------------------------
	.section	.text._Z10dla_kernelPiS_P17curandStateXORWOWii,"ax",@progbits
	.align	128
        .global         _Z10dla_kernelPiS_P17curandStateXORWOWii
        .type           _Z10dla_kernelPiS_P17curandStateXORWOWii,@function
        .size           _Z10dla_kernelPiS_P17curandStateXORWOWii,(.L_x_21 - _Z10dla_kernelPiS_P17curandStateXORWOWii)
        .other          _Z10dla_kernelPiS_P17curandStateXORWOWii,@"STO_CUDA_ENTRY STV_DEFAULT"
_Z10dla_kernelPiS_P17curandStateXORWOWii:
.text._Z10dla_kernelPiS_P17curandStateXORWOWii:
[----:B------:R-:W-:Y:S01]  /*0000*/  LDC R1, c[0x0][0x37c] ;  /* 0x0000df00ff017b82 */ /* 0x000fe20000000800 */
[----:B------:R-:W0:Y:S01]  /*0010*/  LDCU UR9, c[0x0][0x398] ;  /* 0x00007300ff0977ac */ /* 0x000e220008000800 */
[----:B------:R-:W1:Y:S06]  /*0020*/  S2R R3, SR_TID.X ;  /* 0x0000000000037919 */ /* 0x000e6c0000002100 */
[----:B------:R-:W1:Y:S01]  /*0030*/  S2UR UR4, SR_CTAID.X ;  /* 0x00000000000479c3 */ /* 0x000e620000002500 */
[----:B------:R-:W2:Y:S07]  /*0040*/  LDCU.64 UR6, c[0x0][0x358] ;  /* 0x00006b00ff0677ac */ /* 0x000eae0008000a00 */
[----:B------:R-:W1:Y:S01]  /*0050*/  LDC R0, c[0x0][0x360] ;  /* 0x0000d800ff007b82 */ /* 0x000e620000000800 */
[----:B0-----:R-:W0:Y:S07]  /*0060*/  I2F.U32.RP R14, UR9 ;  /* 0x00000009000e7d06 */ /* 0x001e2e0008209000 */
[----:B------:R-:W3:Y:S08]  /*0070*/  LDC.64 R10, c[0x0][0x390] ;  /* 0x0000e400ff0a7b82 */ /* 0x000ef00000000a00 */
[----:B------:R-:W4:Y:S01]  /*0080*/  LDC.64 R8, c[0x0][0x380] ;  /* 0x0000e000ff087b82 */ /* 0x000f220000000a00 */
[----:B0-----:R-:W0:Y:S01]  /*0090*/  MUFU.RCP R14, R14 ;  /* 0x0000000e000e7308 */ /* 0x001e220000001000 */
[----:B-1----:R-:W-:Y:S01]  /*00a0*/  IMAD R3, R0, UR4, R3 ;  /* 0x0000000400037c24 */ /* 0x002fe2000f8e0203 */
[----:B------:R-:W-:Y:S01]  /*00b0*/  BSSY.RECONVERGENT B0, `(.L_x_0) ;  /* 0x0000035000007945 */ /* 0x000fe20003800200 */
[----:B------:R-:W-:-:S02]  /*00c0*/  ISETP.NE.U32.AND P0, PT, RZ, UR9, PT ;  /* 0x00000009ff007c0c */ /* 0x000fc4000bf05070 */
[----:B---3--:R-:W-:-:S05]  /*00d0*/  IMAD.WIDE R10, R3, 0x30, R10 ;  /* 0x00000030030a7825 */ /* 0x008fca00078e020a */
[----:B--2---:R-:W5:Y:S01]  /*00e0*/  LDG.E.64 R6, desc[UR6][R10.64] ;  /* 0x000000060a067981 */ /* 0x004f62000c1e1b00 */
[----:B0-----:R-:W-:-:S03]  /*00f0*/  VIADD R12, R14, 0xffffffe ;  /* 0x0ffffffe0e0c7836 */ /* 0x001fc60000000000 */
[----:B------:R-:W5:Y:S01]  /*0100*/  LDG.E.64 R4, desc[UR6][R10.64+0x8] ;  /* 0x000008060a047981 */ /* 0x000f62000c1e1b00 */
[----:B------:R0:W1:Y:S03]  /*0110*/  F2I.FTZ.U32.TRUNC.NTZ R13, R12 ;  /* 0x0000000c000d7305 */ /* 0x000066000021f000 */
[----:B------:R2:W5:Y:S01]  /*0120*/  LDG.E.64 R2, desc[UR6][R10.64+0x10] ;  /* 0x000010060a027981 */ /* 0x000562000c1e1b00 */
[----:B0-----:R-:W-:Y:S01]  /*0130*/  IMAD.MOV.U32 R12, RZ, RZ, RZ ;  /* 0x000000ffff0c7224 */ /* 0x001fe200078e00ff */
[----:B--2---:R-:W-:Y:S01]  /*0140*/  LOP3.LUT R10, RZ, UR9, RZ, 0x33, !PT ;  /* 0x00000009ff0a7c12 */ /* 0x004fe2000f8e33ff */
[----:B-1----:R-:W-:-:S04]  /*0150*/  IMAD.MOV R15, RZ, RZ, -R13 ;  /* 0x000000ffff0f7224 */ /* 0x002fc800078e0a0d */
[----:B------:R-:W-:-:S04]  /*0160*/  IMAD R15, R15, UR9, RZ ;  /* 0x000000090f0f7c24 */ /* 0x000fc8000f8e02ff */
[----:B----4-:R-:W-:-:S07]  /*0170*/  IMAD.HI.U32 R0, R13, R15, R12 ;  /* 0x0000000f0d007227 */ /* 0x010fce00078e000c */
.L_x_1:
[----:B-----5:R-:W-:Y:S01]  /*0180*/  SHF.R.U32.HI R12, RZ, 0x2, R7 ;  /* 0x00000002ff0c7819 */ /* 0x020fe20000011607 */
[----:B------:R-:W-:Y:S01]  /*0190*/  IMAD.SHL.U32 R14, R3, 0x10, RZ ;  /* 0x00000010030e7824 */ /* 0x000fe200078e00ff */
[----:B------:R-:W-:Y:S02]  /*01a0*/  SHF.R.U32.HI R11, RZ, 0x2, R4 ;  /* 0x00000002ff0b7819 */ /* 0x000fe40000011604 */
[----:B------:R-:W-:Y:S02]  /*01b0*/  LOP3.LUT R12, R12, R7, RZ, 0x3c, !PT ;  /* 0x000000070c0c7212 */ /* 0x000fe400078e3cff */
[----:B------:R-:W-:-:S03]  /*01c0*/  LOP3.LUT R4, R11, R4, RZ, 0x3c, !PT ;  /* 0x000000040b047212 */ /* 0x000fc600078e3cff */
[----:B------:R-:W-:-:S05]  /*01d0*/  IMAD.SHL.U32 R7, R12, 0x2, RZ ;  /* 0x000000020c077824 */ /* 0x000fca00078e00ff */
[----:B------:R-:W-:-:S04]  /*01e0*/  LOP3.LUT R7, R3, R14, R7, 0x96, !PT ;  /* 0x0000000e03077212 */ /* 0x000fc800078e9607 */
[----:B------:R-:W-:Y:S01]  /*01f0*/  LOP3.LUT R11, R7, R12, RZ, 0x3c, !PT ;  /* 0x0000000c070b7212 */ /* 0x000fe200078e3cff */
[----:B------:R-:W-:Y:S02]  /*0200*/  IMAD.SHL.U32 R12, R4, 0x2, RZ ;  /* 0x00000002040c7824 */ /* 0x000fe400078e00ff */
[----:B------:R-:W-:Y:S02]  /*0210*/  IMAD.MOV.U32 R7, RZ, RZ, R5 ;  /* 0x000000ffff077224 */ /* 0x000fe400078e0005 */
[----:B------:R-:W-:Y:S02]  /*0220*/  IMAD.SHL.U32 R13, R11, 0x10, RZ ;  /* 0x000000100b0d7824 */ /* 0x000fe400078e00ff */
[----:B------:R-:W-:-:S03]  /*0230*/  IMAD.MOV.U32 R5, RZ, RZ, R3 ;  /* 0x000000ffff057224 */ /* 0x000fc600078e0003 */
[----:B------:R-:W-:Y:S02]  /*0240*/  LOP3.LUT R12, R4, R12, R13, 0x96, !PT ;  /* 0x0000000c040c7212 */ /* 0x000fe400078e960d */
[C---:B------:R-:W-:Y:S01]  /*0250*/  IADD3 R13, PT, PT, R6.reuse, 0x587c5, R11 ;  /* 0x000587c5060d7810 */ /* 0x040fe20007ffe00b */
[----:B------:R-:W-:Y:S01]  /*0260*/  VIADD R6, R6, 0xb0f8a ;  /* 0x000b0f8a06067836 */ /* 0x000fe20000000000 */
[----:B------:R-:W-:-:S03]  /*0270*/  LOP3.LUT R3, R12, R11, RZ, 0x3c, !PT ;  /* 0x0000000b0c037212 */ /* 0x000fc600078e3cff */
[----:B------:R-:W-:Y:S01]  /*0280*/  IMAD.HI.U32 R4, R0, R13, RZ ;  /* 0x0000000d00047227 */ /* 0x000fe200078e00ff */
[----:B------:R-:W-:-:S03]  /*0290*/  IADD3 R15, PT, PT, R3, R6, RZ ;  /* 0x00000006030f7210 */ /* 0x000fc60007ffe0ff */
[----:B------:R-:W-:Y:S02]  /*02a0*/  IMAD.MOV R4, RZ, RZ, -R4 ;  /* 0x000000ffff047224 */ /* 0x000fe400078e0a04 */
[----:B------:R-:W-:-:S04]  /*02b0*/  IMAD.HI.U32 R12, R0, R15, RZ ;  /* 0x0000000f000c7227 */ /* 0x000fc800078e00ff */
[----:B------:R-:W-:Y:S02]  /*02c0*/  IMAD.MOV R12, RZ, RZ, -R12 ;  /* 0x000000ffff0c7224 */ /* 0x000fe400078e0a0c */
[----:B------:R-:W-:Y:S02]  /*02d0*/  IMAD R13, R4, UR9, R13 ;  /* 0x00000009040d7c24 */ /* 0x000fe4000f8e020d */
[----:B------:R-:W-:-:S03]  /*02e0*/  IMAD R15, R12, UR9, R15 ;  /* 0x000000090c0f7c24 */ /* 0x000fc6000f8e020f */
[----:B------:R-:W-:Y:S02]  /*02f0*/  ISETP.GE.U32.AND P1, PT, R13, UR9, PT ;  /* 0x000000090d007c0c */ /* 0x000fe4000bf26070 */
[----:B------:R-:W-:-:S11]  /*0300*/  ISETP.GE.U32.AND P2, PT, R15, UR9, PT ;  /* 0x000000090f007c0c */ /* 0x000fd6000bf46070 */
[----:B------:R-:W-:Y:S02]  /*0310*/  @P1 VIADD R13, R13, -UR9 ;  /* 0x800000090d0d1c36 */ /* 0x000fe40008000000 */
[----:B------:R-:W-:-:S03]  /*0320*/  @P2 VIADD R15, R15, -UR9 ;  /* 0x800000090f0f2c36 */ /* 0x000fc60008000000 */
[----:B------:R-:W-:Y:S02]  /*0330*/  ISETP.GE.U32.AND P1, PT, R13, UR9, PT ;  /* 0x000000090d007c0c */ /* 0x000fe4000bf26070 */
[----:B------:R-:W-:-:S11]  /*0340*/  ISETP.GE.U32.AND P2, PT, R15, UR9, PT ;  /* 0x000000090f007c0c */ /* 0x000fd6000bf46070 */
[----:B------:R-:W-:Y:S02]  /*0350*/  @P1 VIADD R13, R13, -UR9 ;  /* 0x800000090d0d1c36 */ /* 0x000fe40008000000 */
[----:B------:R-:W-:-:S03]  /*0360*/  @P2 VIADD R15, R15, -UR9 ;  /* 0x800000090f0f2c36 */ /* 0x000fc60008000000 */
[C---:B------:R-:W-:Y:S02]  /*0370*/  SEL R14, R10.reuse, R13, !P0 ;  /* 0x0000000d0a0e7207 */ /* 0x040fe40004000000 */
[----:B------:R-:W-:-:S05]  /*0380*/  SEL R15, R10, R15, !P0 ;  /* 0x0000000f0a0f7207 */ /* 0x000fca0004000000 */
[----:B------:R-:W-:-:S04]  /*0390*/  IMAD R13, R15, UR9, R14 ;  /* 0x000000090f0d7c24 */ /* 0x000fc8000f8e020e */
[----:B------:R-:W-:-:S06]  /*03a0*/  IMAD.WIDE R12, R13, 0x4, R8 ;  /* 0x000000040d0c7825 */ /* 0x000fcc00078e0208 */
[----:B------:R-:W2:Y:S01]  /*03b0*/  LDG.E R12, desc[UR6][R12.64] ;  /* 0x000000060c0c7981 */ /* 0x000ea2000c1e1900 */
[----:B------:R-:W-:Y:S02]  /*03c0*/  IMAD.MOV.U32 R4, RZ, RZ, R2 ;  /* 0x000000ffff047224 */ /* 0x000fe400078e0002 */
[----:B------:R-:W-:Y:S01]  /*03d0*/  IMAD.MOV.U32 R2, RZ, RZ, R11 ;  /* 0x000000ffff027224 */ /* 0x000fe200078e000b */
[----:B--2---:R-:W-:-:S13]  /*03e0*/  ISETP.NE.AND P1, PT, R12, RZ, PT ;  /* 0x000000ff0c00720c */ /* 0x004fda0003f25270 */
[----:B------:R-:W-:Y:S05]  /*03f0*/  @P1 BRA `(.L_x_1) ;  /* 0xfffffffc00601947 */ /* 0x000fea000383ffff */
[----:B------:R-:W-:Y:S05]  /*0400*/  BSYNC.RECONVERGENT B0 ;  /* 0x0000000000007941 */ /* 0x000fea0003800200 */
.L_x_0:
[----:B------:R-:W0:Y:S01]  /*0410*/  LDCU UR4, c[0x0][0x39c] ;  /* 0x00007380ff0477ac */ /* 0x000e220008000800 */
[----:B------:R-:W-:Y:S01]  /*0420*/  BSSY.RECONVERGENT B0, `(.L_x_2) ;  /* 0x0000070000007945 */ /* 0x000fe20003800200 */
[----:B0-----:R-:W-:-:S09]  /*0430*/  UISETP.GE.AND UP0, UPT, UR4, -0x1, UPT ;  /* 0xffffffff0400788c */ /* 0x001fd2000bf06270 */
[----:B------:R-:W-:Y:S05]  /*0440*/  BRA.U !UP0, `(.L_x_3) ;  /* 0x0000000508b47547 */ /* 0x000fea000b800000 */
[----:B------:R-:W0:Y:S01]  /*0450*/  LDC R0, c[0x0][0x398] ;  /* 0x0000e600ff007b82 */ /* 0x000e220000000800 */
[----:B------:R-:W-:Y:S01]  /*0460*/  MOV R16, R14 ;  /* 0x0000000e00107202 */ /* 0x000fe20000000f00 */
[----:B------:R-:W-:Y:S01]  /*0470*/  IMAD.MOV.U32 R14, RZ, RZ, -0x1 ;  /* 0xffffffffff0e7424 */ /* 0x000fe200078e00ff */
[----:B------:R-:W-:Y:S01]  /*0480*/  ISETP.NE.AND P0, PT, RZ, UR4, PT ;  /* 0x00000004ff007c0c */ /* 0x000fe2000bf05270 */
[----:B------:R-:W1:Y:S04]  /*0490*/  LDCU UR10, c[0x0][0x39c] ;  /* 0x00007380ff0a77ac */ /* 0x000e680008000800 */
[----:B------:R-:W2:Y:S01]  /*04a0*/  LDC.64 R10, c[0x0][0x380] ;  /* 0x0000e000ff0a7b82 */ /* 0x000ea20000000a00 */
[----:B------:R-:W-:-:S07]  /*04b0*/  UIADD3 UR4, UPT, UPT, UR9, -0x2, URZ ;  /* 0xfffffffe09047890 */ /* 0x000fce000fffe0ff */
[----:B------:R-:W3:Y:S05]  /*04c0*/  LDC.64 R8, c[0x0][0x380] ;  /* 0x0000e000ff087b82 */ /* 0x000eea0000000a00 */
.L_x_10:
[C---:B------:R-:W-:Y:S02]  /*04d0*/  ISETP.GE.AND P1, PT, R15.reuse, 0x1, PT ;  /* 0x000000010f00780c */ /* 0x040fe40003f26270 */
[----:B------:R-:W-:Y:S02]  /*04e0*/  VIMNMX R13, PT, PT, R15, UR4, PT ;  /* 0x000000040f0d7c48 */ /* 0x000fe4000bfe0100 */
[C---:B------:R-:W-:Y:S02]  /*04f0*/  VIMNMX R12, PT, PT, R16.reuse, UR4, PT ;  /* 0x00000004100c7c48 */ /* 0x040fe4000bfe0100 */
[----:B------:R-:W-:Y:S02]  /*0500*/  SEL R13, R13, 0x1, P1 ;  /* 0x000000010d0d7807 */ /* 0x000fe40000800000 */
[----:B------:R-:W-:-:S03]  /*0510*/  ISETP.GE.AND P1, PT, R16, 0x1, PT ;  /* 0x000000011000780c */ /* 0x000fc60003f26270 */
[----:B------:R-:W-:Y:S01]  /*0520*/  VIADD R15, R13, 0xffffffff ;  /* 0xffffffff0d0f7836 */ /* 0x000fe20000000000 */
[----:B------:R-:W-:-:S03]  /*0530*/  SEL R12, R12, 0x1, P1 ;  /* 0x000000010c0c7807 */ /* 0x000fc60000800000 */
[----:B0-----:R-:W-:Y:S01]  /*0540*/  IMAD R19, R15, R0, RZ ;  /* 0x000000000f137224 */ /* 0x001fe200078e02ff */
[----:B------:R-:W-:-:S04]  /*0550*/  SHF.R.S32.HI R18, RZ, 0x1f, R12 ;  /* 0x0000001fff127819 */ /* 0x000fc8000001140c */
[----:B------:R-:W-:-:S04]  /*0560*/  IADD3 R17, P1, PT, R12, R19, RZ ;  /* 0x000000130c117210 */ /* 0x000fc80007f3e0ff */
[----:B------:R-:W-:Y:S02]  /*0570*/  LEA.HI.X.SX32 R20, R19, R18, 0x1, P1 ;  /* 0x0000001213147211 */ /* 0x000fe400008f0eff */
[----:B---3--:R-:W-:-:S04]  /*0580*/  LEA R16, P1, R17, R8, 0x2 ;  /* 0x0000000811107211 */ /* 0x008fc800078210ff */
[----:B------:R-:W-:-:S05]  /*0590*/  LEA.HI.X R17, R17, R9, R20, 0x2, P1 ;  /* 0x0000000911117211 */ /* 0x000fca00008f1414 */
[----:B------:R-:W3:Y:S02]  /*05a0*/  LDG.E R16, desc[UR6][R16.64+-0x4] ;  /* 0xfffffc0610107981 */ /* 0x000ee4000c1e1900 */
[----:B---3--:R-:W-:-:S13]  /*05b0*/  ISETP.NE.AND P1, PT, R16, RZ, PT ;  /* 0x000000ff1000720c */ /* 0x008fda0003f25270 */
[----:B------:R-:W-:Y:S05]  /*05c0*/  @P1 BRA `(.L_x_4) ;  /* 0x0000000400781947 */ /* 0x000fea0003800000 */
[----:B------:R-:W-:-:S04]  /*05d0*/  IMAD.IADD R17, R12, 0x1, R19 ;  /* 0x000000010c117824 */ /* 0x000fc800078e0213 */
[----:B--2---:R-:W-:-:S05]  /*05e0*/  IMAD.WIDE R16, R17, 0x4, R10 ;  /* 0x0000000411107825 */ /* 0x004fca00078e020a */
[----:B------:R-:W2:Y:S02]  /*05f0*/  LDG.E R19, desc[UR6][R16.64] ;  /* 0x0000000610137981 */ /* 0x000ea4000c1e1900 */
[----:B--2---:R-:W-:-:S13]  /*0600*/  ISETP.NE.AND P1, PT, R19, RZ, PT ;  /* 0x000000ff1300720c */ /* 0x004fda0003f25270 */
[----:B------:R-:W-:Y:S05]  /*0610*/  @P1 BRA `(.L_x_4) ;  /* 0x0000000400641947 */ /* 0x000fea0003800000 */
[----:B------:R-:W2:Y:S02]  /*0620*/  LDG.E R16, desc[UR6][R16.64+0x4] ;  /* 0x0000040610107981 */ /* 0x000ea4000c1e1900 */
[----:B--2---:R-:W-:-:S13]  /*0630*/  ISETP.NE.AND P1, PT, R16, RZ, PT ;  /* 0x000000ff1000720c */ /* 0x004fda0003f25270 */
[----:B------:R-:W-:Y:S05]  /*0640*/  @P1 BRA `(.L_x_4) ;  /* 0x0000000400581947 */ /* 0x000fea0003800000 */
[----:B------:R-:W-:-:S05]  /*0650*/  IMAD R19, R13, R0, RZ ;  /* 0x000000000d137224 */ /* 0x000fca00078e02ff */
[----:B------:R-:W-:-:S04]  /*0660*/  IADD3 R17, P1, PT, R12, R19, RZ ;  /* 0x000000130c117210 */ /* 0x000fc80007f3e0ff */
[----:B------:R-:W-:Y:S02]  /*0670*/  LEA.HI.X.SX32 R20, R19, R18, 0x1, P1 ;  /* 0x0000001213147211 */ /* 0x000fe400008f0eff */
[----:B------:R-:W-:-:S04]  /*0680*/  LEA R16, P1, R17, R8, 0x2 ;  /* 0x0000000811107211 */ /* 0x000fc800078210ff */
[----:B------:R-:W-:-:S05]  /*0690*/  LEA.HI.X R17, R17, R9, R20, 0x2, P1 ;  /* 0x0000000911117211 */ /* 0x000fca00008f1414 */
[----:B------:R-:W2:Y:S02]  /*06a0*/  LDG.E R20, desc[UR6][R16.64+-0x4] ;  /* 0xfffffc0610147981 */ /* 0x000ea4000c1e1900 */
[----:B--2---:R-:W-:-:S13]  /*06b0*/  ISETP.NE.AND P1, PT, R20, RZ, PT ;  /* 0x000000ff1400720c */ /* 0x004fda0003f25270 */
[----:B------:R-:W-:Y:S05]  /*06c0*/  @P1 BRA `(.L_x_4) ;  /* 0x0000000400381947 */ /* 0x000fea0003800000 */
[----:B------:R-:W2:Y:S02]  /*06d0*/  LDG.E R16, desc[UR6][R16.64+0x4] ;  /* 0x0000040610107981 */ /* 0x000ea4000c1e1900 */
[----:B--2---:R-:W-:-:S13]  /*06e0*/  ISETP.NE.AND P1, PT, R16, RZ, PT ;  /* 0x000000ff1000720c */ /* 0x004fda0003f25270 */
[----:B------:R-:W-:Y:S05]  /*06f0*/  @P1 BRA `(.L_x_4) ;  /* 0x00000004002c1947 */ /* 0x000fea0003800000 */
[----:B------:R-:W-:-:S05]  /*0700*/  IMAD.IADD R19, R19, 0x1, R0 ;  /* 0x0000000113137824 */ /* 0x000fca00078e0200 */
[----:B------:R-:W-:-:S04]  /*0710*/  IADD3 R17, P1, PT, R12, R19, RZ ;  /* 0x000000130c117210 */ /* 0x000fc80007f3e0ff */
[----:B------:R-:W-:Y:S02]  /*0720*/  LEA.HI.X.SX32 R18, R19, R18, 0x1, P1 ;  /* 0x0000001213127211 */ /* 0x000fe400008f0eff */
[----:B------:R-:W-:-:S04]  /*0730*/  LEA R16, P1, R17, R8, 0x2 ;  /* 0x0000000811107211 */ /* 0x000fc800078210ff */
[----:B------:R-:W-:-:S05]  /*0740*/  LEA.HI.X R17, R17, R9, R18, 0x2, P1 ;  /* 0x0000000911117211 */ /* 0x000fca00008f1412 */
[----:B------:R-:W2:Y:S02]  /*0750*/  LDG.E R16, desc[UR6][R16.64+-0x4] ;  /* 0xfffffc0610107981 */ /* 0x000ea4000c1e1900 */
[----:B--2---:R-:W-:-:S13]  /*0760*/  ISETP.NE.AND P1, PT, R16, RZ, PT ;  /* 0x000000ff1000720c */ /* 0x004fda0003f25270 */
[----:B------:R-:W-:Y:S05]  /*0770*/  @P1 BRA `(.L_x_4) ;  /* 0x00000004000c1947 */ /* 0x000fea0003800000 */
[----:B------:R-:W-:-:S04]  /*0780*/  IMAD.IADD R17, R12, 0x1, R19 ;  /* 0x000000010c117824 */ /* 0x000fc800078e0213 */
[----:B------:R-:W-:-:S05]  /*0790*/  IMAD.WIDE R16, R17, 0x4, R10 ;  /* 0x0000000411107825 */ /* 0x000fca00078e020a */
[----:B------:R-:W2:Y:S02]  /*07a0*/  LDG.E R18, desc[UR6][R16.64] ;  /* 0x0000000610127981 */ /* 0x000ea4000c1e1900 */
[----:B--2---:R-:W-:-:S13]  /*07b0*/  ISETP.NE.AND P1, PT, R18, RZ, PT ;  /* 0x000000ff1200720c */ /* 0x004fda0003f25270 */
[----:B------:R-:W-:Y:S05]  /*07c0*/  @P1 BRA `(.L_x_4) ;  /* 0x0000000000f81947 */ /* 0x000fea0003800000 */
[----:B------:R-:W2:Y:S02]  /*07d0*/  LDG.E R16, desc[UR6][R16.64+0x4] ;  /* 0x0000040610107981 */ /* 0x000ea4000c1e1900 */
[----:B--2---:R-:W-:-:S13]  /*07e0*/  ISETP.NE.AND P1, PT, R16, RZ, PT ;  /* 0x000000ff1000720c */ /* 0x004fda0003f25270 */
[----:B------:R-:W-:Y:S05]  /*07f0*/  @P1 BRA `(.L_x_4) ;  /* 0x0000000000ec1947 */ /* 0x000fea0003800000 */
[----:B------:R-:W-:Y:S01]  /*0800*/  IMAD.MOV.U32 R17, RZ, RZ, R7 ;  /* 0x000000ffff117224 */ /* 0x000fe200078e0007 */
[----:B------:R-:W-:Y:S01]  /*0810*/  BSSY.RECONVERGENT B1, `(.L_x_5) ;  /* 0x000002b000017945 */ /* 0x000fe20003800200 */
[----:B------:R-:W-:Y:S02]  /*0820*/  IMAD.MOV.U32 R7, RZ, RZ, R4 ;  /* 0x000000ffff077224 */ /* 0x000fe400078e0004 */
[----:B------:R-:W-:Y:S01]  /*0830*/  IMAD.MOV.U32 R4, RZ, RZ, R5 ;  /* 0x000000ffff047224 */ /* 0x000fe200078e0005 */
[----:B------:R-:W-:Y:S01]  /*0840*/  SHF.R.U32.HI R16, RZ, 0x2, R17 ;  /* 0x00000002ff107819 */ /* 0x000fe20000011611 */
[----:B------:R-:W-:Y:S01]  /*0850*/  VIADD R6, R6, 0x587c5 ;  /* 0x000587c506067836 */ /* 0x000fe20000000000 */
[----:B------:R-:W-:Y:S01]  /*0860*/  MOV R5, R2 ;  /* 0x0000000200057202 */ /* 0x000fe20000000f00 */
[----:B------:R-:W-:Y:S01]  /*0870*/  IMAD.MOV.U32 R2, RZ, RZ, R3 ;  /* 0x000000ffff027224 */ /* 0x000fe200078e0003 */
[----:B------:R-:W-:Y:S01]  /*0880*/  LOP3.LUT R16, R16, R17, RZ, 0x3c, !PT ;  /* 0x0000001110107212 */ /* 0x000fe200078e3cff */
[----:B------:R-:W-:-:S02]  /*0890*/  VIADD R18, R12, 0x1 ;  /* 0x000000010c127836 */ /* 0x000fc40000000000 */
[----:B------:R-:W-:Y:S02]  /*08a0*/  IMAD.SHL.U32 R3, R2, 0x10, RZ ;  /* 0x0000001002037824 */ /* 0x000fe400078e00ff */
[----:B------:R-:W-:-:S05]  /*08b0*/  IMAD.SHL.U32 R17, R16, 0x2, RZ ;  /* 0x0000000210117824 */ /* 0x000fca00078e00ff */
[----:B------:R-:W-:Y:S01]  /*08c0*/  LOP3.LUT R3, R2, R3, R17, 0x96, !PT ;  /* 0x0000000302037212 */ /* 0x000fe200078e9611 */
[----:B------:R-:W-:-:S03]  /*08d0*/  VIADD R17, R13, 0x1 ;  /* 0x000000010d117836 */ /* 0x000fc60000000000 */
[----:B------:R-:W-:-:S05]  /*08e0*/  LOP3.LUT R3, R3, R16, RZ, 0x3c, !PT ;  /* 0x0000001003037212 */ /* 0x000fca00078e3cff */
[----:B------:R-:W-:-:S05]  /*08f0*/  IMAD.IADD R16, R3, 0x1, R6 ;  /* 0x0000000103107824 */ /* 0x000fca00078e0206 */
[----:B------:R-:W-:Y:S02]  /*0900*/  LOP3.LUT R19, R16, 0x7, RZ, 0xc0, !PT ;  /* 0x0000000710137812 */ /* 0x000fe400078ec0ff */
[----:B------:R-:W-:Y:S02]  /*0910*/  IADD3 R16, PT, PT, R12, -0x1, RZ ;  /* 0xffffffff0c107810 */ /* 0x000fe40007ffe0ff */
[----:B------:R-:W-:-:S13]  /*0920*/  ISETP.GT.AND P1, PT, R19, 0x3, PT ;  /* 0x000000031300780c */ /* 0x000fda0003f24270 */
[----:B------:R-:W-:Y:S05]  /*0930*/  @P1 BRA `(.L_x_6) ;  /* 0x0000000000301947 */ /* 0x000fea0003800000 */
[----:B------:R-:W-:-:S13]  /*0940*/  ISETP.GT.AND P1, PT, R19, 0x1, PT ;  /* 0x000000011300780c */ /* 0x000fda0003f24270 */
[----:B------:R-:W-:Y:S05]  /*0950*/  @P1 BRA `(.L_x_7) ;  /* 0x0000000000101947 */ /* 0x000fea0003800000 */
[----:B------:R-:W-:-:S13]  /*0960*/  ISETP.NE.AND P1, PT, R19, RZ, PT ;  /* 0x000000ff1300720c */ /* 0x000fda0003f25270 */
[----:B------:R-:W-:Y:S05]  /*0970*/  @!P1 BRA `(.L_x_8) ;  /* 0x0000000000509947 */ /* 0x000fea0003800000 */
[----:B------:R-:W-:Y:S01]  /*0980*/  IMAD.MOV.U32 R16, RZ, RZ, R12 ;  /* 0x000000ffff107224 */ /* 0x000fe200078e000c */
[----:B------:R-:W-:Y:S06]  /*0990*/  BRA `(.L_x_8) ;  /* 0x0000000000487947 */ /* 0x000fec0003800000 */
.L_x_7:
[----:B------:R-:W-:Y:S01]  /*09a0*/  ISETP.NE.AND P1, PT, R19, 0x2, PT ;  /* 0x000000021300780c */ /* 0x000fe20003f25270 */
[----:B------:R-:W-:-:S12]  /*09b0*/  IMAD.MOV.U32 R16, RZ, RZ, R18 ;  /* 0x000000ffff107224 */ /* 0x000fd800078e0012 */
[----:B------:R-:W-:Y:S05]  /*09c0*/  @!P1 BRA `(.L_x_8) ;  /* 0x00000000003c9947 */ /* 0x000fea0003800000 */
[----:B------:R-:W-:Y:S02]  /*09d0*/  IMAD.MOV.U32 R16, RZ, RZ, R18 ;  /* 0x000000ffff107224 */ /* 0x000fe400078e0012 */
[----:B------:R-:W-:Y:S01]  /*09e0*/  IMAD.MOV.U32 R15, RZ, RZ, R13 ;  /* 0x000000ffff0f7224 */ /* 0x000fe200078e000d */
[----:B------:R-:W-:Y:S06]  /*09f0*/  BRA `(.L_x_8) ;  /* 0x0000000000307947 */ /* 0x000fec0003800000 */
.L_x_6:
[----:B------:R-:W-:-:S13]  /*0a00*/  ISETP.GT.AND P1, PT, R19, 0x5, PT ;  /* 0x000000051300780c */ /* 0x000fda0003f24270 */
[----:B------:R-:W-:Y:S05]  /*0a10*/  @P1 BRA `(.L_x_9) ;  /* 0x00000000001c1947 */ /* 0x000fea0003800000 */
[----:B------:R-:W-:Y:S01]  /*0a20*/  ISETP.NE.AND P1, PT, R19, 0x4, PT ;  /* 0x000000041300780c */ /* 0x000fe20003f25270 */
[----:B------:R-:W-:Y:S02]  /*0a30*/  IMAD.MOV.U32 R16, RZ, RZ, R18 ;  /* 0x000000ffff107224 */ /* 0x000fe400078e0012 */
[----:B------:R-:W-:-:S10]  /*0a40*/  IMAD.MOV.U32 R15, RZ, RZ, R17 ;  /* 0x000000ffff0f7224 */ /* 0x000fd400078e0011 */
[----:B------:R-:W-:Y:S05]  /*0a50*/  @!P1 BRA `(.L_x_8) ;  /* 0x0000000000189947 */ /* 0x000fea0003800000 */
[----:B------:R-:W-:Y:S01]  /*0a60*/  IMAD.MOV.U32 R16, RZ, RZ, R12 ;  /* 0x000000ffff107224 */ /* 0x000fe200078e000c */
[----:B------:R-:W-:Y:S01]  /*0a70*/  MOV R15, R17 ;  /* 0x00000011000f7202 */ /* 0x000fe20000000f00 */
[----:B------:R-:W-:Y:S06]  /*0a80*/  BRA `(.L_x_8) ;  /* 0x00000000000c7947 */ /* 0x000fec0003800000 */
.L_x_9:
[----:B------:R-:W-:Y:S01]  /*0a90*/  ISETP.NE.AND P1, PT, R19, 0x6, PT ;  /* 0x000000061300780c */ /* 0x000fe20003f25270 */
[----:B------:R-:W-:-:S12]  /*0aa0*/  IMAD.MOV.U32 R15, RZ, RZ, R17 ;  /* 0x000000ffff0f7224 */ /* 0x000fd800078e0011 */
[----:B------:R-:W-:-:S07]  /*0ab0*/  @P1 IMAD.MOV.U32 R15, RZ, RZ, R13 ;  /* 0x000000ffff0f1224 */ /* 0x000fce00078e000d */
.L_x_8:
[----:B-1----:R-:W-:Y:S05]  /*0ac0*/  BSYNC.RECONVERGENT B1 ;  /* 0x0000000000017941 */ /* 0x002fea0003800200 */
.L_x_5:
[----:B------:R-:W-:Y:S02]  /*0ad0*/  VIADD R12, R14, 0x1 ;  /* 0x000000010e0c7836 */ /* 0x000fe40000000000 */
[----:B------:R-:W-:-:S04]  /*0ae0*/  @!P0 IMAD.MOV R12, RZ, RZ, R14 ;  /* 0x000000ffff0c8224 */ /* 0x000fc800078e020e */
[----:B------:R-:W-:Y:S01]  /*0af0*/  IMAD.MOV.U32 R14, RZ, RZ, R12 ;  /* 0x000000ffff0e7224 */ /* 0x000fe200078e000c */
[----:B------:R-:W-:-:S13]  /*0b00*/  ISETP.GT.AND P1, PT, R12, UR10, PT ;  /* 0x0000000a0c007c0c */ /* 0x000fda000bf24270 */
[----:B------:R-:W-:Y:S05]  /*0b10*/  @!P1 BRA `(.L_x_10) ;  /* 0xfffffff8006c9947 */ /* 0x000fea000383ffff */
.L_x_3:
[----:B------:R-:W-:Y:S05]  /*0b20*/  BSYNC.RECONVERGENT B0 ;  /* 0x0000000000007941 */ /* 0x000fea0003800200 */
.L_x_2:
[----:B------:R-:W0:Y:S01]  /*0b30*/  S2R R0, SR_LANEID ;  /* 0x0000000000007919 */ /* 0x000e220000000000 */
[----:B------:R-:W1:Y:S01]  /*0b40*/  LDC.64 R2, c[0x0][0x388] ;  /* 0x0000e200ff027b82 */ /* 0x000e620000000a00 */
[----:B------:R-:W-:Y:S02]  /*0b50*/  VOTEU.ANY UR5, UPT, PT ;  /* 0x0000000000057886 */ /* 0x000fe400038e0100 */
[----:B------:R-:W-:Y:S02]  /*0b60*/  UFLO.U32 UR8, UR5 ;  /* 0x00000005000872bd */ /* 0x000fe400080e0000 */
[----:B------:R-:W1:Y:S04]  /*0b70*/  POPC R5, UR5 ;  /* 0x0000000500057d09 */ /* 0x000e680008000000 */
[----:B0-----:R-:W-:-:S13]  /*0b80*/  ISETP.EQ.U32.AND P0, PT, R0, UR8, PT ;  /* 0x0000000800007c0c */ /* 0x001fda000bf02070 */
[----:B-1----:R-:W-:Y:S01]  /*0b90*/  @P0 REDG.E.ADD.STRONG.GPU desc[UR6][R2.64], R5 ;  /* 0x000000050200098e */ /* 0x002fe2000c12e106 */
[----:B------:R-:W-:Y:S05]  /*0ba0*/  EXIT ;  /* 0x000000000000794d */ /* 0x000fea0003800000 */
.L_x_4:
[----:B------:R-:W0:Y:S01]  /*0bb0*/  LDC.64 R2, c[0x0][0x380] ;  /* 0x0000e000ff027b82 */ /* 0x000e220000000a00 */
[----:B------:R-:W-:Y:S02]  /*0bc0*/  IMAD R13, R13, R0, R12 ;  /* 0x000000000d0d7224 */ /* 0x000fe400078e020c */
[----:B------:R-:W-:Y:S02]  /*0bd0*/  IMAD.MOV.U32 R5, RZ, RZ, 0x1 ;  /* 0x00000001ff057424 */ /* 0x000fe400078e00ff */
[----:B0-----:R-:W-:-:S05]  /*0be0*/  IMAD.WIDE R2, R13, 0x4, R2 ;  /* 0x000000040d027825 */ /* 0x001fca00078e0202 */
[----:B------:R-:W-:Y:S01]  /*0bf0*/  REDG.E.ADD.STRONG.GPU desc[UR6][R2.64], R5 ;  /* 0x000000050200798e */ /* 0x000fe2000c12e106 */
[----:B-1----:R-:W-:Y:S05]  /*0c00*/  EXIT ;  /* 0x000000000000794d */ /* 0x002fea0003800000 */
.L_x_11:
[----:B------:R-:W-:-:S00]  /*0c10*/  BRA `(.L_x_11) ;  /* 0xfffffffc00fc7947 */ /* 0x000fc0000383ffff */
[----:B------:R-:W-:-:S00]  /*0c20*/  NOP ;  /* 0x0000000000007918 */ /* 0x000fc00000000000 */
        /* <DEDUP_REMOVED lines=13> */
.L_x_21:


//--------------------- .text._Z12setup_kernelP17curandStateXORWOWi --------------------------
	.section	.text._Z12setup_kernelP17curandStateXORWOWi,"ax",@progbits
	.align	128
        .global         _Z12setup_kernelP17curandStateXORWOWi
        .type           _Z12setup_kernelP17curandStateXORWOWi,@function
        .size           _Z12setup_kernelP17curandStateXORWOWi,(.L_x_22 - _Z12setup_kernelP17curandStateXORWOWi)
        .other          _Z12setup_kernelP17curandStateXORWOWi,@"STO_CUDA_ENTRY STV_DEFAULT"
_Z12setup_kernelP17curandStateXORWOWi:
.text._Z12setup_kernelP17curandStateXORWOWi:
[----:B------:R-:W-:Y:S01]  /*0000*/  LDC R1, c[0x0][0x37c] ;  /* 0x0000df00ff017b82 */ /* 0x000fe20000000800 */
[----:B------:R-:W0:Y:S07]  /*0010*/  S2R R13, SR_TID.X ;  /* 0x00000000000d7919 */ /* 0x000e2e0000002100 */
[----:B------:R-:W1:Y:S01]  /*0020*/  LDC R3, c[0x0][0x388] ;  /* 0x0000e200ff037b82 */ /* 0x000e620000000800 */
[----:B------:R-:W2:Y:S01]  /*0030*/  LDCU.64 UR4, c[0x0][0x358] ;  /* 0x00006b00ff0477ac */ /* 0x000ea20008000a00 */
[----:B------:R-:W-:Y:S06]  /*0040*/  BSSY.RECONVERGENT B0, `(.L_x_12) ;  /* 0x00000e6000007945 */ /* 0x000fec0003800200 */
[----:B------:R-:W0:Y:S08]  /*0050*/  S2UR UR6, SR_CTAID.X ;  /* 0x00000000000679c3 */ /* 0x000e300000002500 */
[----:B------:R-:W0:Y:S08]  /*0060*/  LDC R2, c[0x0][0x360] ;  /* 0x0000d800ff027b82 */ /* 0x000e300000000800 */
[----:B------:R-:W3:Y:S01]  /*0070*/  LDC.64 R6, c[0x0][0x380] ;  /* 0x0000e000ff067b82 */ /* 0x000ee20000000a00 */
[----:B-1----:R-:W-:-:S02]  /*0080*/  LOP3.LUT R0, R3, 0xaad26b49, RZ, 0x3c, !PT ;  /* 0xaad26b4903007812 */ /* 0x002fc400078e3cff */
[----:B------:R-:W-:Y:S01]  /*0090*/  ISETP.GT.AND P0, PT, R3, -0x1, PT ;  /* 0xffffffff0300780c */ /* 0x000fe20003f04270 */
[----:B------:R-:W-:Y:S02]  /*00a0*/  IMAD.MOV.U32 R3, RZ, RZ, -0x266e14b1 ;  /* 0xd991eb4fff037424 */ /* 0x000fe400078e00ff */
[----:B------:R-:W-:-:S03]  /*00b0*/  IMAD R0, R0, 0x4182bed5, RZ ;  /* 0x4182bed500007824 */ /* 0x000fc600078e02ff */
[----:B------:R-:W-:Y:S01]  /*00c0*/  SEL R3, R3, 0x8bf16996, P0 ;  /* 0x8bf1699603037807 */ /* 0x000fe20000000000 */
[C---:B------:R-:W-:Y:S01]  /*00d0*/  VIADD R5, R0.reuse, 0x75bcd15 ;  /* 0x075bcd1500057836 */ /* 0x040fe20000000000 */
[C---:B------:R-:W-:Y:S01]  /*00e0*/  LOP3.LUT R8, R0.reuse, 0x159a55e5, RZ, 0x3c, !PT ;  /* 0x159a55e500087812 */ /* 0x040fe200078e3cff */
[----:B------:R-:W-:Y:S01]  /*00f0*/  VIADD R11, R0, 0x583f19 ;  /* 0x00583f19000b7836 */ /* 0x000fe20000000000 */
[C---:B------:R-:W-:Y:S01]  /*0100*/  IADD3 R4, PT, PT, R3.reuse, 0x64f0c9, R0 ;  /* 0x0064f0c903047810 */ /* 0x040fe20007ffe000 */
[C---:B------:R-:W-:Y:S01]  /*0110*/  VIADD R9, R3.reuse, 0x1f123bb5 ;  /* 0x1f123bb503097836 */ /* 0x040fe20000000000 */
[----:B------:R-:W-:Y:S01]  /*0120*/  LOP3.LUT R10, R3, 0x5491333, RZ, 0x3c, !PT ;  /* 0x05491333030a7812 */ /* 0x000fe200078e3cff */
[----:B0-----:R-:W-:-:S05]  /*0130*/  IMAD R13, R2, UR6, R13 ;  /* 0x00000006020d7c24 */ /* 0x001fca000f8e020d */
[C---:B------:R-:W-:Y:S01]  /*0140*/  ISETP.NE.AND P0, PT, R13.reuse, RZ, PT ;  /* 0x000000ff0d00720c */ /* 0x040fe20003f05270 */
[----:B---3--:R-:W-:-:S05]  /*0150*/  IMAD.WIDE R6, R13, 0x30, R6 ;  /* 0x000000300d067825 */ /* 0x008fca00078e0206 */
[----:B--2---:R0:W-:Y:S04]  /*0160*/  STG.E.64 desc[UR4][R6.64], R4 ;  /* 0x0000000406007986 */ /* 0x0041e8000c101b04 */
[----:B------:R0:W-:Y:S04]  /*0170*/  STG.E.64 desc[UR4][R6.64+0x8], R8 ;  /* 0x0000080806007986 */ /* 0x0001e8000c101b04 */
[----:B------:R0:W-:Y:S01]  /*0180*/  STG.E.64 desc[UR4][R6.64+0x10], R10 ;  /* 0x0000100a06007986 */ /* 0x0001e2000c101b04 */
[----:B------:R-:W-:Y:S05]  /*0190*/  @!P0 BRA `(.L_x_13) ;  /* 0x0000000c00408947 */ /* 0x000fea0003800000 */
[----:B------:R-:W-:Y:S01]  /*01a0*/  SHF.R.S32.HI R0, RZ, 0x1f, R13 ;  /* 0x0000001fff007819 */ /* 0x000fe2000001140d */
[----:B------:R-:W-:-:S07]  /*01b0*/  IMAD.MOV.U32 R12, RZ, RZ, RZ ;  /* 0x000000ffff0c7224 */ /* 0x000fce00078e00ff */
.L_x_19:
[----:B-1----:R-:W-:Y:S01]  /*01c0*/  LOP3.LUT R2, R13, 0x3, RZ, 0xc0, !PT ;  /* 0x000000030d027812 */ /* 0x002fe200078ec0ff */
[----:B------:R-:W-:Y:S03]  /*01d0*/  BSSY.RECONVERGENT B1, `(.L_x_14) ;  /* 0x00000c6000017945 */ /* 0x000fe60003800200 */
[----:B------:R-:W-:-:S04]  /*01e0*/  ISETP.NE.U32.AND P0, PT, R2, RZ, PT ;  /* 0x000000ff0200720c */ /* 0x000fc80003f05070 */
[----:B------:R-:W-:-:S13]  /*01f0*/  ISETP.NE.AND.EX P0, PT, RZ, RZ, PT, P0 ;  /* 0x000000ffff00720c */ /* 0x000fda0003f05300 */
[----:B------:R-:W-:Y:S05]  /*0200*/  @!P0 BRA `(.L_x_15) ;  /* 0x0000000c00088947 */ /* 0x000fea0003800000 */
[----:B0-----:R-:W0:Y:S01]  /*0210*/  LDC.64 R8, c[0x4][RZ] ;  /* 0x01000000ff087b82 */ /* 0x001e220000000a00 */
[----:B------:R-:W-:Y:S02]  /*0220*/  IMAD.MOV.U32 R14, RZ, RZ, RZ ;  /* 0x000000ffff0e7224 */ /* 0x000fe400078e00ff */
[----:B0-----:R-:W-:-:S07]  /*0230*/  IMAD.WIDE.U32 R8, R12, 0xc80, R8 ;  /* 0x00000c800c087825 */ /* 0x001fce00078e0008 */
.L_x_18:
[----:B-1----:R-:W-:Y:S01]  /*0240*/  IMAD.MOV.U32 R15, RZ, RZ, RZ ;  /* 0x000000ffff0f7224 */ /* 0x002fe200078e00ff */
[----:B------:R-:W-:Y:S01]  /*0250*/  CS2R R2, SRZ ;  /* 0x0000000000027805 */ /* 0x000fe2000001ff00 */
[----:B------:R-:W-:Y:S01]  /*0260*/  IMAD.MOV.U32 R17, RZ, RZ, RZ ;  /* 0x000000ffff117224 */ /* 0x000fe200078e00ff */
[----:B------:R-:W-:-:S07]  /*0270*/  CS2R R4, SRZ ;  /* 0x0000000000047805 */ /* 0x000fce000001ff00 */
.L_x_17:
[----:B------:R-:W-:-:S05]  /*0280*/  IMAD.WIDE.U32 R10, R17, 0x4, R6 ;  /* 0x00000004110a7825 */ /* 0x000fca00078e0006 */
[----:B------:R0:W5:Y:S01]  /*0290*/  LDG.E R16, desc[UR4][R10.64+0x4] ;  /* 0x000004040a107981 */ /* 0x000162000c1e1900 */
[----:B------:R-:W-:-:S07]  /*02a0*/  IMAD.MOV.U32 R19, RZ, RZ, RZ ;  /* 0x000000ffff137224 */ /* 0x000fce00078e00ff */
.L_x_16:
[----:B-----5:R-:W-:Y:S01]  /*02b0*/  SHF.R.U32.HI R24, RZ, R19, R16 ;  /* 0x00000013ff187219 */ /* 0x020fe20000011610 */
[----:B0-----:R-:W-:-:S03]  /*02c0*/  IMAD.SHL.U32 R10, R17, 0x20, RZ ;  /* 0x00000020110a7824 */ /* 0x001fc600078e00ff */
[----:B------:R-:W-:Y:S01]  /*02d0*/  LOP3.LUT R11, R24, 0x1, RZ, 0xc0, !PT ;  /* 0x00000001180b7812 */ /* 0x000fe200078ec0ff */
[----:B------:R-:W-:-:S03]  /*02e0*/  IMAD.IADD R10, R10, 0x1, R19 ;  /* 0x000000010a0a7824 */ /* 0x000fc600078e0213 */
[----:B------:R-:W-:Y:S01]  /*02f0*/  ISETP.NE.U32.AND P0, PT, R11, 0x1, PT ;  /* 0x000000010b00780c */ /* 0x000fe20003f05070 */
[----:B------:R-:W-:-:S03]  /*0300*/  IMAD R11, R10, 0x5, RZ ;  /* 0x000000050a0b7824 */ /* 0x000fc600078e02ff */
[----:B------:R-:W-:Y:S01]  /*0310*/  R2P PR, R24, 0x7e ;  /* 0x0000007e18007804 */ /* 0x000fe20000000000 */
[----:B------:R-:W-:-:S08]  /*0320*/  IMAD.WIDE.U32 R10, R11, 0x4, R8 ;  /* 0x000000040b0a7825 */ /* 0x000fd000078e0008 */
[----:B------:R-:W2:Y:S04]  /*0330*/  @!P0 LDG.E R18, desc[UR4][R10.64] ;  /* 0x000000040a128981 */ /* 0x000ea8000c1e1900 */
[----:B------:R-:W3:Y:S04]  /*0340*/  @!P0 LDG.E R20, desc[UR4][R10.64+0x10] ;  /* 0x000010040a148981 */ /* 0x000ee8000c1e1900 */
[----:B------:R-:W4:Y:S04]  /*0350*/  @P1 LDG.E R22, desc[UR4][R10.64+0x14] ;  /* 0x000014040a161981 */ /* 0x000f28000c1e1900 */
[----:B------:R-:W4:Y:S04]  /*0360*/  @P2 LDG.E R26, desc[UR4][R10.64+0x28] ;  /* 0x000028040a1a2981 */ /* 0x000f28000c1e1900 */
[----:B------:R-:W4:Y:S04]  /*0370*/  @!P0 LDG.E R21, desc[UR4][R10.64+0x4] ;  /* 0x000004040a158981 */ /* 0x000f28000c1e1900 */
[----:B------:R-:W4:Y:S04]  /*0380*/  @!P0 LDG.E R23, desc[UR4][R10.64+0xc] ;  /* 0x00000c040a178981 */ /* 0x000f28000c1e1900 */
[----:B------:R-:W4:Y:S04]  /*0390*/  @P1 LDG.E R25, desc[UR4][R10.64+0x18] ;  /* 0x000018040a191981 */ /* 0x000f28000c1e1900 */
[----:B------:R-:W4:Y:S04]  /*03a0*/  @P3 LDG.E R28, desc[UR4][R10.64+0x3c] ;  /* 0x00003c040a1c3981 */ /* 0x000f28000c1e1900 */
[----:B------:R-:W4:Y:S01]  /*03b0*/  @P6 LDG.E R27, desc[UR4][R10.64+0x7c] ;  /* 0x00007c040a1b6981 */ /* 0x000f22000c1e1900 */
[----:B--2---:R-:W-:-:S03]  /*03c0*/  @!P0 LOP3.LUT R15, R15, R18, RZ, 0x3c, !PT ;  /* 0x000000120f0f8212 */ /* 0x004fc600078e3cff */
[----:B------:R-:W2:Y:S01]  /*03d0*/  @!P0 LDG.E R18, desc[UR4][R10.64+0x8] ;  /* 0x000008040a128981 */ /* 0x000ea2000c1e1900 */
[----:B---3--:R-:W-:-:S03]  /*03e0*/  @!P0 LOP3.LUT R3, R3, R20, RZ, 0x3c, !PT ;  /* 0x0000001403038212 */ /* 0x008fc600078e3cff */
[----:B------:R-:W3:Y:S01]  /*03f0*/  @P1 LDG.E R20, desc[UR4][R10.64+0x24] ;  /* 0x000024040a141981 */ /* 0x000ee2000c1e1900 */
[----:B----4-:R-:W-:-:S03]  /*0400*/  @P1 LOP3.LUT R15, R15, R22, RZ, 0x3c, !PT ;  /* 0x000000160f0f1212 */ /* 0x010fc600078e3cff */
[----:B------:R-:W4:Y:S01]  /*0410*/  @P2 LDG.E R22, desc[UR4][R10.64+0x38] ;  /* 0x000038040a162981 */ /* 0x000f22000c1e1900 */
[----:B------:R-:W-:-:S03]  /*0420*/  @P2 LOP3.LUT R15, R15, R26, RZ, 0x3c, !PT ;  /* 0x0000001a0f0f2212 */ /* 0x000fc600078e3cff */
[----:B------:R-:W4:Y:S01]  /*0430*/  @P4 LDG.E R26, desc[UR4][R10.64+0x50] ;  /* 0x000050040a1a4981 */ /* 0x000f22000c1e1900 */
[----:B------:R-:W-:-:S03]  /*0440*/  @!P0 LOP3.LUT R4, R4, R21, RZ, 0x3c, !PT ;  /* 0x0000001504048212 */ /* 0x000fc600078e3cff */
[----:B------:R-:W4:Y:S01]  /*0450*/  @P1 LDG.E R21, desc[UR4][R10.64+0x20] ;  /* 0x000020040a151981 */ /* 0x000f22000c1e1900 */
[----:B------:R-:W-:-:S03]  /*0460*/  @!P0 LOP3.LUT R2, R2, R23, RZ, 0x3c, !PT ;  /* 0x0000001702028212 */ /* 0x000fc600078e3cff */
[----:B------:R-:W4:Y:S01]  /*0470*/  @P2 LDG.E R23, desc[UR4][R10.64+0x2c] ;  /* 0x00002c040a172981 */ /* 0x000f22000c1e1900 */
[----:B------:R-:W-:-:S03]  /*0480*/  @P1 LOP3.LUT R4, R4, R25, RZ, 0x3c, !PT ;  /* 0x0000001904041212 */ /* 0x000fc600078e3cff */
[----:B------:R-:W4:Y:S01]  /*0490*/  @P2 LDG.E R25, desc[UR4][R10.64+0x34] ;  /* 0x000034040a192981 */ /* 0x000f22000c1e1900 */
[----:B--2---:R-:W-:-:S03]  /*04a0*/  @!P0 LOP3.LUT R5, R5, R18, RZ, 0x3c, !PT ;  /* 0x0000001205058212 */ /* 0x004fc600078e3cff */
[----:B------:R-:W2:Y:S01]  /*04b0*/  @P1 LDG.E R18, desc[UR4][R10.64+0x1c] ;  /* 0x00001c040a121981 */ /* 0x000ea2000c1e1900 */
[----:B---3--:R-:W-:-:S03]  /*04c0*/  @P1 LOP3.LUT R3, R3, R20, RZ, 0x3c, !PT ;  /* 0x0000001403031212 */ /* 0x008fc600078e3cff */
[----:B------:R-:W3:Y:S01]  /*04d0*/  @P2 LDG.E R20, desc[UR4][R10.64+0x30] ;  /* 0x000030040a142981 */ /* 0x000ee2000c1e1900 */
[----:B----4-:R-:W-:-:S03]  /*04e0*/  @P2 LOP3.LUT R3, R3, R22, RZ, 0x3c, !PT ;  /* 0x0000001603032212 */ /* 0x010fc600078e3cff */
[----:B------:R-:W4:Y:S01]  /*04f0*/  @P3 LDG.E R22, desc[UR4][R10.64+0x4c] ;  /* 0x00004c040a163981 */ /* 0x000f22000c1e1900 */
[----:B------:R-:W-:-:S04]  /*0500*/  @P3 LOP3.LUT R15, R15, R28, RZ, 0x3c, !PT ;  /* 0x0000001c0f0f3212 */ /* 0x000fc800078e3cff */
[----:B------:R-:W-:Y:S02]  /*0510*/  @P4 LOP3.LUT R15, R15, R26, RZ, 0x3c, !PT ;  /* 0x0000001a0f0f4212 */ /* 0x000fe400078e3cff */
[----:B------:R-:W-:Y:S01]  /*0520*/  @P1 LOP3.LUT R2, R2, R21, RZ, 0x3c, !PT ;  /* 0x0000001502021212 */ /* 0x000fe200078e3cff */
[----:B------:R-:W4:Y:S04]  /*0530*/  @P5 LDG.E R26, desc[UR4][R10.64+0x64] ;  /* 0x000064040a1a5981 */ /* 0x000f28000c1e1900 */
[----:B------:R-:W4:Y:S01]  /*0540*/  @P3 LDG.E R21, desc[UR4][R10.64+0x40] ;  /* 0x000040040a153981 */ /* 0x000f22000c1e1900 */
[----:B------:R-:W-:Y:S02]  /*0550*/  @P2 LOP3.LUT R4, R4, R23, RZ, 0x3c, !PT ;  /* 0x0000001704042212 */ /* 0x000fe400078e3cff */
[----:B------:R-:W-:Y:S01]  /*0560*/  @P2 LOP3.LUT R2, R2, R25, RZ, 0x3c, !PT ;  /* 0x0000001902022212 */ /* 0x000fe200078e3cff */
[----:B------:R-:W4:Y:S04]  /*0570*/  @P3 LDG.E R23, desc[UR4][R10.64+0x48] ;  /* 0x000048040a173981 */ /* 0x000f28000c1e1900 */
[----:B------:R-:W4:Y:S01]  /*0580*/  @P4 LDG.E R25, desc[UR4][R10.64+0x54] ;  /* 0x000054040a194981 */ /* 0x000f22000c1e1900 */
[----:B--2---:R-:W-:-:S03]  /*0590*/  @P1 LOP3.LUT R5, R5, R18, RZ, 0x3c, !PT ;  /* 0x0000001205051212 */ /* 0x004fc600078e3cff */
[----:B------:R-:W2:Y:S01]  /*05a0*/  @P3 LDG.E R18, desc[UR4][R10.64+0x44] ;  /* 0x000044040a123981 */ /* 0x000ea2000c1e1900 */
[----:B---3--:R-:W-:-:S03]  /*05b0*/  @P2 LOP3.LUT R5, R5, R20, RZ, 0x3c, !PT ;  /* 0x0000001405052212 */ /* 0x008fc600078e3cff */
[----:B------:R-:W3:Y:S01]  /*05c0*/  @P4 LDG.E R20, desc[UR4][R10.64+0x58] ;  /* 0x000058040a144981 */ /* 0x000ee2000c1e1900 */
[----:B----4-:R-:W-:-:S03]  /*05d0*/  @P3 LOP3.LUT R3, R3, R22, RZ, 0x3c, !PT ;  /* 0x0000001603033212 */ /* 0x010fc600078e3cff */
[----:B------:R-:W4:Y:S01]  /*05e0*/  @P4 LDG.E R22, desc[UR4][R10.64+0x60] ;  /* 0x000060040a164981 */ /* 0x000f22000c1e1900 */
[----:B------:R-:W-:Y:S02]  /*05f0*/  LOP3.LUT P0, RZ, R24, 0x80, RZ, 0xc0, !PT ;  /* 0x0000008018ff7812 */ /* 0x000fe4000780c0ff */
[----:B------:R-:W-:Y:S02]  /*0600*/  @P5 LOP3.LUT R15, R15, R26, RZ, 0x3c, !PT ;  /* 0x0000001a0f0f5212 */ /* 0x000fe400078e3cff */
[----:B------:R-:W4:Y:S01]  /*0610*/  @P6 LDG.E R26, desc[UR4][R10.64+0x78] ;  /* 0x000078040a1a6981 */ /* 0x000f22000c1e1900 */
[----:B------:R-:W-:-:S03]  /*0620*/  @P3 LOP3.LUT R4, R4, R21, RZ, 0x3c, !PT ;  /* 0x0000001504043212 */ /* 0x000fc600078e3cff */
[----:B------:R-:W4:Y:S01]  /*0630*/  @P4 LDG.E R21, desc[UR4][R10.64+0x5c] ;  /* 0x00005c040a154981 */ /* 0x000f22000c1e1900 */
[----:B------:R-:W-:-:S03]  /*0640*/  @P3 LOP3.LUT R2, R2, R23, RZ, 0x3c, !PT ;  /* 0x0000001702023212 */ /* 0x000fc600078e3cff */
[----:B------:R-:W4:Y:S01]  /*0650*/  @P5 LDG.E R23, desc[UR4][R10.64+0x68] ;  /* 0x000068040a175981 */ /* 0x000f22000c1e1900 */
[----:B------:R-:W-:-:S03]  /*0660*/  @P4 LOP3.LUT R4, R4, R25, RZ, 0x3c, !PT ;  /* 0x0000001904044212 */ /* 0x000fc600078e3cff */
[----:B------:R-:W4:Y:S01]  /*0670*/  @P5 LDG.E R25, desc[UR4][R10.64+0x70] ;  /* 0x000070040a195981 */ /* 0x000f22000c1e1900 */
[----:B--2---:R-:W-:-:S03]  /*0680*/  @P3 LOP3.LUT R5, R5, R18, RZ, 0x3c, !PT ;  /* 0x0000001205053212 */ /* 0x004fc600078e3cff */
[----:B------:R-:W2:Y:S01]  /*0690*/  @P5 LDG.E R18, desc[UR4][R10.64+0x6c] ;  /* 0x00006c040a125981 */ /* 0x000ea2000c1e1900 */
[----:B---3--:R-:W-:-:S03]  /*06a0*/  @P4 LOP3.LUT R5, R5, R20, RZ, 0x3c, !PT ;  /* 0x0000001405054212 */ /* 0x008fc600078e3cff */
[----:B------:R-:W3:Y:S01]  /*06b0*/  @P5 LDG.E R20, desc[UR4][R10.64+0x74] ;  /* 0x000074040a145981 */ /* 0x000ee2000c1e1900 */
[----:B----4-:R-:W-:-:S03]  /*06c0*/  @P4 LOP3.LUT R3, R3, R22, RZ, 0x3c, !PT ;  /* 0x0000001603034212 */ /* 0x010fc600078e3cff */
[----:B------:R-:W4:Y:S01]  /*06d0*/  @P0 LDG.E R22, desc[UR4][R10.64+0x8c] ;  /* 0x00008c040a160981 */ /* 0x000f22000c1e1900 */
[----:B------:R-:W-:-:S03]  /*06e0*/  @P6 LOP3.LUT R15, R15, R26, RZ, 0x3c, !PT ;  /* 0x0000001a0f0f6212 */ /* 0x000fc600078e3cff */
        /* <DEDUP_REMOVED lines=13> */
[----:B------:R-:W-:Y:S02]  /*07c0*/  @P6 LOP3.LUT R4, R4, R27, RZ, 0x3c, !PT ;  /* 0x0000001b04046212 */ /* 0x000fe400078e3cff */
[----:B------:R-:W-:Y:S02]  /*07d0*/  @P6 LOP3.LUT R2, R2, R21, RZ, 0x3c, !PT ;  /* 0x0000001502026212 */ /* 0x000fe400078e3cff */
[----:B------:R-:W-:Y:S02]  /*07e0*/  @P0 LOP3.LUT R4, R4, R23, RZ, 0x3c, !PT ;  /* 0x0000001704040212 */ /* 0x000fe400078e3cff */
[----:B------:R-:W-:Y:S02]  /*07f0*/  @P0 LOP3.LUT R2, R2, R25, RZ, 0x3c, !PT ;  /* 0x0000001902020212 */ /* 0x000fe400078e3cff */
[----:B--2---:R-:W-:Y:S02]  /*0800*/  @P6 LOP3.LUT R5, R5, R18, RZ, 0x3c, !PT ;  /* 0x0000001205056212 */ /* 0x004fe400078e3cff */
[----:B---3--:R-:W-:-:S02]  /*0810*/  @P6 LOP3.LUT R3, R3, R20, RZ, 0x3c, !PT ;  /* 0x0000001403036212 */ /* 0x008fc400078e3cff */
[----:B----4-:R-:W-:Y:S02]  /*0820*/  @P0 LOP3.LUT R5, R5, R22, RZ, 0x3c, !PT ;  /* 0x0000001605050212 */ /* 0x010fe400078e3cff */
[----:B------:R-:W-:Y:S02]  /*0830*/  @P0 LOP3.LUT R3, R3, R26, RZ, 0x3c, !PT ;  /* 0x0000001a03030212 */ /* 0x000fe400078e3cff */
[----:B------:R-:W-:-:S13]  /*0840*/  R2P PR, R24.B1, 0x7f ;  /* 0x0000007f18007804 */ /* 0x000fda0000001000 */
[----:B------:R-:W2:Y:S04]  /*0850*/  @P0 LDG.E R18, desc[UR4][R10.64+0xa0] ;  /* 0x0000a0040a120981 */ /* 0x000ea8000c1e1900 */
[----:B------:R-:W3:Y:S04]  /*0860*/  @P1 LDG.E R22, desc[UR4][R10.64+0xb4] ;  /* 0x0000b4040a161981 */ /* 0x000ee8000c1e1900 */
[----:B------:R-:W4:Y:S04]  /*0870*/  @P2 LDG.E R26, desc[UR4][R10.64+0xc8] ;  /* 0x0000c8040a1a2981 */ /* 0x000f28000c1e1900 */
[----:B------:R-:W4:Y:S04]  /*0880*/  @P3 LDG.E R28, desc[UR4][R10.64+0xdc] ;  /* 0x0000dc040a1c3981 */ /* 0x000f28000c1e1900 */
[----:B------:R-:W4:Y:S04]  /*0890*/  @P0 LDG.E R23, desc[UR4][R10.64+0xa4] ;  /* 0x0000a4040a170981 */ /* 0x000f28000c1e1900 */
[----:B------:R-:W4:Y:S04]  /*08a0*/  @P0 LDG.E R20, desc[UR4][R10.64+0xa8] ;  /* 0x0000a8040a140981 */ /* 0x000f28000c1e1900 */
[----:B------:R-:W4:Y:S04]  /*08b0*/  @P4 LDG.E R25, desc[UR4][R10.64+0xf0] ;  /* 0x0000f0040a194981 */ /* 0x000f28000c1e1900 */
        /* <DEDUP_REMOVED lines=21> */
[----:B------:R-:W-:Y:S02]  /*0a10*/  LOP3.LUT P0, RZ, R24, 0x8000, RZ, 0xc0, !PT ;  /* 0x0000800018ff7812 */ /* 0x000fe4000780c0ff */
[----:B----4-:R-:W-:Y:S01]  /*0a20*/  @P5 LOP3.LUT R15, R15, R26, RZ, 0x3c, !PT ;  /* 0x0000001a0f0f5212 */ /* 0x010fe200078e3cff */
[----:B------:R-:W4:Y:S04]  /*0a30*/  @P3 LDG.E R24, desc[UR4][R10.64+0xe4] ;  /* 0x0000e4040a183981 */ /* 0x000f28000c1e1900 */
[----:B------:R-:W2:Y:S01]  /*0a40*/  @P6 LDG.E R26, desc[UR4][R10.64+0x118] ;  /* 0x000118040a1a6981 */ /* 0x000ea2000c1e1900 */
        /* <DEDUP_REMOVED lines=8> */
[----:B---3--:R-:W-:-:S03]  /*0ad0*/  @P2 LOP3.LUT R3, R3, R22, RZ, 0x3c, !PT ;  /* 0x0000001603032212 */ /* 0x008fc600078e3cff */
[----:B------:R-:W3:Y:S01]  /*0ae0*/  @P4 LDG.E R22, desc[UR4][R10.64+0x100] ;  /* 0x000100040a164981 */ /* 0x000ee2000c1e1900 */
[----:B--2---:R-:W-:-:S03]  /*0af0*/  @P6 LOP3.LUT R15, R15, R26, RZ, 0x3c, !PT ;  /* 0x0000001a0f0f6212 */ /* 0x004fc600078e3cff */
[----:B------:R-:W2:Y:S01]  /*0b00*/  @P0 LDG.E R26, desc[UR4][R10.64+0x12c] ;  /* 0x00012c040a1a0981 */ /* 0x000ea2000c1e1900 */
[----:B----4-:R-:W-:-:S03]  /*0b10*/  @P2 LOP3.LUT R2, R2, R23, RZ, 0x3c, !PT ;  /* 0x0000001702022212 */ /* 0x010fc600078e3cff */
[----:B------:R-:W4:Y:S01]  /*0b20*/  @P4 LDG.E R23, desc[UR4][R10.64+0xfc] ;  /* 0x0000fc040a174981 */ /* 0x000f22000c1e1900 */
[----:B------:R-:W-:-:S03]  /*0b30*/  @P2 LOP3.LUT R5, R5, R20, RZ, 0x3c, !PT ;  /* 0x0000001405052212 */ /* 0x000fc600078e3cff */
[----:B------:R-:W4:Y:S01]  /*0b40*/  @P4 LDG.E R20, desc[UR4][R10.64+0xf8] ;  /* 0x0000f8040a144981 */ /* 0x000f22000c1e1900 */
[----:B------:R-:W-:Y:S02]  /*0b50*/  @P3 LOP3.LUT R2, R2, R27, RZ, 0x3c, !PT ;  /* 0x0000001b02023212 */ /* 0x000fe400078e3cff */
[----:B------:R-:W-:Y:S01]  /*0b60*/  @P3 LOP3.LUT R4, R4, R25, RZ, 0x3c, !PT ;  /* 0x0000001904043212 */ /* 0x000fe200078e3cff */
[----:B------:R-:W4:Y:S01]  /*0b70*/  @P5 LDG.E R27, desc[UR4][R10.64+0x110] ;  /* 0x000110040a1b5981 */ /* 0x000f22000c1e1900 */
[----:B------:R-:W-:-:S03]  /*0b80*/  @P3 LOP3.LUT R5, R5, R24, RZ, 0x3c, !PT ;  /* 0x0000001805053212 */ /* 0x000fc600078e3cff */
[----:B------:R-:W4:Y:S04]  /*0b90*/  @P5 LDG.E R25, desc[UR4][R10.64+0x108] ;  /* 0x000108040a195981 */ /* 0x000f28000c1e1900 */
        /* <DEDUP_REMOVED lines=19> */
[----:B------:R-:W-:-:S05]  /*0cd0*/  VIADD R19, R19, 0x10 ;  /* 0x0000001013137836 */ /* 0x000fca0000000000 */
[----:B------:R-:W-:Y:S02]  /*0ce0*/  ISETP.NE.AND P1, PT, R19, 0x20, PT ;  /* 0x000000201300780c */ /* 0x000fe40003f25270 */
[----:B------:R-:W-:Y:S02]  /*0cf0*/  @P5 LOP3.LUT R3, R3, R18, RZ, 0x3c, !PT ;  /* 0x0000001203035212 */ /* 0x000fe400078e3cff */
[----:B------:R-:W-:Y:S02]  /*0d00*/  @P6 LOP3.LUT R4, R4, R21, RZ, 0x3c, !PT ;  /* 0x0000001504046212 */ /* 0x000fe400078e3cff */
[----:B---3--:R-:W-:-:S04]  /*0d10*/  @P6 LOP3.LUT R3, R3, R22, RZ, 0x3c, !PT ;  /* 0x0000001603036212 */ /* 0x008fc800078e3cff */
[----:B--2---:R-:W-:Y:S02]  /*0d20*/  @P0 LOP3.LUT R3, R3, R26, RZ, 0x3c, !PT ;  /* 0x0000001a03030212 */ /* 0x004fe400078e3cff */
[----:B----4-:R-:W-:Y:S02]  /*0d30*/  @P6 LOP3.LUT R2, R2, R23, RZ, 0x3c, !PT ;  /* 0x0000001702026212 */ /* 0x010fe400078e3cff */
[----:B------:R-:W-:Y:S02]  /*0d40*/  @P6 LOP3.LUT R5, R5, R20, RZ, 0x3c, !PT ;  /* 0x0000001405056212 */ /* 0x000fe400078e3cff */
[----:B------:R-:W-:Y:S02]  /*0d50*/  @P0 LOP3.LUT R2, R2, R27, RZ, 0x3c, !PT ;  /* 0x0000001b02020212 */ /* 0x000fe400078e3cff */
[----:B------:R-:W-:Y:S02]  /*0d60*/  @P0 LOP3.LUT R4, R4, R25, RZ, 0x3c, !PT ;  /* 0x0000001904040212 */ /* 0x000fe400078e3cff */
[----:B------:R-:W-:Y:S01]  /*0d70*/  @P0 LOP3.LUT R5, R5, R24, RZ, 0x3c, !PT ;  /* 0x0000001805050212 */ /* 0x000fe200078e3cff */
[----:B------:R-:W-:Y:S06]  /*0d80*/  @P1 BRA `(.L_x_16) ;  /* 0xfffffff400481947 */ /* 0x000fec000383ffff */
[----:B------:R-:W-:-:S05]  /*0d90*/  VIADD R17, R17, 0x1 ;  /* 0x0000000111117836 */ /* 0x000fca0000000000 */
[----:B------:R-:W-:-:S13]  /*0da0*/  ISETP.NE.AND P0, PT, R17, 0x5, PT ;  /* 0x000000051100780c */ /* 0x000fda0003f05270 */
[----:B------:R-:W-:Y:S05]  /*0db0*/  @P0 BRA `(.L_x_17) ;  /* 0xfffffff400300947 */ /* 0x000fea000383ffff */
[----:B------:R1:W-:Y:S01]  /*0dc0*/  STG.E.64 desc[UR4][R6.64+0x8], R4 ;  /* 0x0000080406007986 */ /* 0x0003e2000c101b04 */
[----:B------:R-:W-:Y:S01]  /*0dd0*/  VIADD R14, R14, 0x1 ;  /* 0x000000010e0e7836 */ /* 0x000fe20000000000 */
[----:B------:R-:W-:Y:S02]  /*0de0*/  LOP3.LUT R11, R13, 0x3, RZ, 0xc0, !PT ;  /* 0x000000030d0b7812 */ /* 0x000fe400078ec0ff */
[----:B------:R1:W-:Y:S02]  /*0df0*/  STG.E.64 desc[UR4][R6.64+0x10], R2 ;  /* 0x0000100206007986 */ /* 0x0003e4000c101b04 */
[----:B------:R-:W-:Y:S02]  /*0e00*/  ISETP.GE.U32.AND P0, PT, R14, R11, PT ;  /* 0x0000000b0e00720c */ /* 0x000fe40003f06070 */
[----:B------:R1:W-:Y:S11]  /*0e10*/  STG.E desc[UR4][R6.64+0x4], R15 ;  /* 0x0000040f06007986 */ /* 0x0003f6000c101904 */
[----:B------:R-:W-:Y:S05]  /*0e20*/  @!P0 BRA `(.L_x_18) ;  /* 0xfffffff400048947 */ /* 0x000fea000383ffff */
.L_x_15:
[----:B------:R-:W-:Y:S05]  /*0e30*/  BSYNC.RECONVERGENT B1 ;  /* 0x0000000000017941 */ /* 0x000fea0003800200 */
.L_x_14:
[C---:B------:R-:W-:Y:S01]  /*0e40*/  ISETP.GT.U32.AND P0, PT, R13.reuse, 0x3, PT ;  /* 0x000000030d00780c */ /* 0x040fe20003f04070 */
[----:B------:R-:W-:Y:S01]  /*0e50*/  VIADD R12, R12, 0x1 ;  /* 0x000000010c0c7836 */ /* 0x000fe20000000000 */
[--C-:B------:R-:W-:Y:S02]  /*0e60*/  SHF.R.U64 R13, R13, 0x2, R0.reuse ;  /* 0x000000020d0d7819 */ /* 0x100fe40000001200 */
[----:B------:R-:W-:Y:S02]  /*0e70*/  ISETP.GT.U32.AND.EX P0, PT, R0, RZ, PT, P0 ;  /* 0x000000ff0000720c */ /* 0x000fe40003f04100 */
[----:B------:R-:W-:-:S11]  /*0e80*/  SHF.R.U32.HI R0, RZ, 0x2, R0 ;  /* 0x00000002ff007819 */ /* 0x000fd60000011600 */
[----:B------:R-:W-:Y:S05]  /*0e90*/  @P0 BRA `(.L_x_19) ;  /* 0xfffffff000c80947 */ /* 0x000fea000383ffff */
.L_x_13:
[----:B------:R-:W-:Y:S05]  /*0ea0*/  BSYNC.RECONVERGENT B0 ;  /* 0x0000000000007941 */ /* 0x000fea0003800200 */
.L_x_12:
[----:B------:R-:W-:Y:S04]  /*0eb0*/  STG.E.64 desc[UR4][R6.64+0x18], RZ ;  /* 0x000018ff06007986 */ /* 0x000fe8000c101b04 */
[----:B------:R-:W-:Y:S04]  /*0ec0*/  STG.E desc[UR4][R6.64+0x20], RZ ;  /* 0x000020ff06007986 */ /* 0x000fe8000c101904 */
[----:B------:R-:W-:Y:S01]  /*0ed0*/  STG.E.64 desc[UR4][R6.64+0x28], RZ ;  /* 0x000028ff06007986 */ /* 0x000fe2000c101b04 */
[----:B------:R-:W-:Y:S05]  /*0ee0*/  EXIT ;  /* 0x000000000000794d */ /* 0x000fea0003800000 */
.L_x_20:
        /* <DEDUP_REMOVED lines=9> */
.L_x_22:


//--------------------- .nv.global.init           --------------------------
	.section	.nv.global.init,"aw",@progbits
	.align	4
.nv.global.init:
	.type		mrg32k3aM1SubSeq,@object
	.size		mrg32k3aM1SubSeq,(mrg32k3aM2SubSeq - mrg32k3aM1SubSeq)
mrg32k3aM1SubSeq:
        /*0000*/ 	.byte	0x0b, 0xcc, 0xee, 0x04, 0x73, 0x29, 0x8b, 0x6f, 0xf6, 0x53, 0x03, 0xf6, 0x23, 0xf6, 0xea, 0xda
        /* <DEDUP_REMOVED lines=125> */
	.type		mrg32k3aM2SubSeq,@object
	.size		mrg32k3aM2SubSeq,(mrg32k3aM1 - mrg32k3aM2SubSeq)
mrg32k3aM2SubSeq:
        /* <DEDUP_REMOVED lines=126> */
	.type		mrg32k3aM1,@object
	.size		mrg32k3aM1,(mrg32k3aM1Seq - mrg32k3aM1)
mrg32k3aM1:
        /* <DEDUP_REMOVED lines=144> */
	.type		mrg32k3aM1Seq,@object
	.size		mrg32k3aM1Seq,(mrg32k3aM2 - mrg32k3aM1Seq)
mrg32k3aM1Seq:
        /* <DEDUP_REMOVED lines=144> */
	.type		mrg32k3aM2,@object
	.size		mrg32k3aM2,(mrg32k3aM2Seq - mrg32k3aM2)
mrg32k3aM2:
        /* <DEDUP_REMOVED lines=144> */
	.type		mrg32k3aM2Seq,@object
	.size		mrg32k3aM2Seq,(precalc_xorwow_matrix - mrg32k3aM2Seq)
mrg32k3aM2Seq:
        /* <DEDUP_REMOVED lines=144> */
	.type		precalc_xorwow_matrix,@object
	.size		precalc_xorwow_matrix,(precalc_xorwow_offset_matrix - precalc_xorwow_matrix)
precalc_xorwow_matrix:
        /* <DEDUP_REMOVED lines=6400> */
	.type		precalc_xorwow_offset_matrix,@object
	.size		precalc_xorwow_offset_matrix,(.L_1 - precalc_xorwow_offset_matrix)
precalc_xorwow_offset_matrix:
        /* <DEDUP_REMOVED lines=6400> */
.L_1:


//--------------------- .nv.shared.reserved.0     --------------------------
	.section	.nv.shared.reserved.0,"aw",@nobits
	.weak		__nv_reservedSMEM_offset_0_alias
	.size		__nv_reservedSMEM_offset_0_alias, 0, 64
	.other		__nv_reservedSMEM_offset_0_alias,@"STO_CUDA_RESERVED_SHARED STV_DEFAULT"
__nv_reservedSMEM_offset_0_alias:
	.zero		0
	.zero		64


//--------------------- .nv.constant0._Z10dla_kernelPiS_P17curandStateXORWOWii --------------------------
	.section	.nv.constant0._Z10dla_kernelPiS_P17curandStateXORWOWii,"a",@progbits
	.sectionflags	@""
	.align	4
.nv.constant0._Z10dla_kernelPiS_P17curandStateXORWOWii:
	.zero		928


//--------------------- .nv.constant0._Z12setup_kernelP17curandStateXORWOWi --------------------------
	.section	.nv.constant0._Z12setup_kernelP17curandStateXORWOWi,"a",@progbits
	.sectionflags	@""
	.align	4
.nv.constant0._Z12setup_kernelP17curandStateXORWOWi:
	.zero		908


//--------------------- SYMBOLS --------------------------

	.type		.nv.reservedSmem.offset0,@object
	.size		.nv.reservedSmem.offset0,0x4
